	.target	sm_100a

	.elftype	@"ET_EXEC"


//--------------------- .note.nv.tkinfo           --------------------------
	.section	.note.nv.tkinfo,"",@"SHT_NOTE"
	.sectionflags	@"SHF_NOTE_NV_TKINFO"
	.tkinfo
        /*0018*/ 	.word	0x00000002
        /*0030*/ 	.string	""
        /*0030*/ 	.string	"ptxas"
        /*0030*/ 	.string	"Cuda compilation tools, release 13.0, V13.0.88"
        /*0030*/ 	.string	"Build cuda_13.0.r13.0/compiler.36424714_0"
        /*0030*/ 	.string	"-arch sm_100a -m 64 "



//--------------------- .note.nv.cuinfo           --------------------------
	.section	.note.nv.cuinfo,"",@"SHT_NOTE"
	.sectionflags	@"SHF_NOTE_NV_CUINFO"
        /*0018*/ 	.short	0x0002
        /*001a*/ 	.short	0x0064
        /*001c*/ 	.short	0x0082
	.zero		2


//--------------------- .nv.info                  --------------------------
	.section	.nv.info,"",@"SHT_CUDA_INFO"
	.align	4


	//----- nvinfo : EIATTR_REGCOUNT
	.align		4
        /*0000*/ 	.byte	0x04, 0x2f
        /*0002*/ 	.short	(.L_19 - .L_18)
	.align		4
.L_18:
        /*0004*/ 	.word	index@(_ZN7cutlass13device_kernelINS_4gemm6kernel13GemmUniversalIN4cute5tupleIJiiiiEEENS1_10collective13CollectiveMmaINS1_35MainloopSm100TmaUmmaWarpSpecializedILi6ELi2ELi4ENS5_IJNS4_1CILi1EEESB_SB_EEEEENS5_IJNSA_ILi64EEENSA_ILi128EEESE_EEENS_12float_e4m3_tENS5_IJlSB_lEEESH_SI_NS4_8TiledMMAINS4_8MMA_AtomIJNS4_10MMA_TraitsINS4_19SM100_MMA_F8F6F4_SSEJSH_SH_fSE_SF_NS4_17integral_constantINS4_4UMMA5MajorELSP_0EEESQ_NSN_INSO_7ScaleInELSR_0EEESS_EEEEEENS4_6LayoutISC_NS5_IJNSA_ILi0EEESW_SW_EEEEENS5_IJNS4_10UnderscoreESZ_SZ_EEEEENS4_13SM90_TMA_LOADENS4_14ComposedLayoutINS4_7SwizzleILi2ELi4ELi3EEENS4_18smem_ptr_flag_bitsILi8EEENSV_INS5_IJNSA_ILi8EEESE_EEENS5_IJSE_SB_EEEEEEEvNS4_8identityES12_S1C_vS1D_EENS_8epilogue10collective18CollectiveEpilogueINS1F_23Sm100TmaWarpSpecializedILi2ELi2ELi32ELb0ELb0EEEJSG_NS5_IJNSV_ISE_SB_EES1K_EEESH_SI_SH_SI_NS1F_6fusion15FusionCallbacksIS1J_NS1M_17LinearCombinationISH_fSH_fLNS_15FloatRoundStyleE2EEESG_S1L_JEEENS4_5SM1004TMEM4LOAD26SM100_TMEM_LOAD_16dp32b32xES12_S1C_NS4_39AutoVectorizingCopyWithAssumedAlignmentILi128EEENS4_14SM90_TMA_STOREES1C_S1X_S1X_EEEvvEEEEvNT_6ParamsE)
        /*0008*/ 	.word	0x00000080


	//----- nvinfo : EIATTR_FRAME_SIZE
	.align		4
.L_19:
        /*000c*/ 	.byte	0x04, 0x11
        /*000e*/ 	.short	(.L_21 - .L_20)
	.align		4
.L_20:
        /*0010*/ 	.word	index@($__internal_2_$__cuda_sm10x_tcgen05_guardrail_trap_unallocated_columns_being_dealloced)
        /*0014*/ 	.word	0x00000000


	//----- nvinfo : EIATTR_FRAME_SIZE
	.align		4
.L_21:
        /*0018*/ 	.byte	0x04, 0x11
        /*001a*/ 	.short	(.L_23 - .L_22)
	.align		4
.L_22:
        /*001c*/ 	.word	index@($__internal_1_$__cuda_sm10x_tcgen05_guardrail_trap_phase_invalid_during_alloc)
        /*0020*/ 	.word	0x00000000


	//----- nvinfo : EIATTR_FRAME_SIZE
	.align		4
.L_23:
        /*0024*/ 	.byte	0x04, 0x11
        /*0026*/ 	.short	(.L_25 - .L_24)
	.align		4
.L_24:
        /*0028*/ 	.word	index@($__internal_0_$__cuda_sm10x_tcgen05_guardrail_trap_col_being_dealloced_not_returned_by_alloc)
        /*002c*/ 	.word	0x00000000


	//----- nvinfo : EIATTR_FRAME_SIZE
	.align		4
.L_25:
        /*0030*/ 	.byte	0x04, 0x11
        /*0032*/ 	.short	(.L_27 - .L_26)
	.align		4
.L_26:
        /*0034*/ 	.word	index@(_ZN7cutlass13device_kernelINS_4gemm6kernel13GemmUniversalIN4cute5tupleIJiiiiEEENS1_10collective13CollectiveMmaINS1_35MainloopSm100TmaUmmaWarpSpecializedILi6ELi2ELi4ENS5_IJNS4_1CILi1EEESB_SB_EEEEENS5_IJNSA_ILi64EEENSA_ILi128EEESE_EEENS_12float_e4m3_tENS5_IJlSB_lEEESH_SI_NS4_8TiledMMAINS4_8MMA_AtomIJNS4_10MMA_TraitsINS4_19SM100_MMA_F8F6F4_SSEJSH_SH_fSE_SF_NS4_17integral_constantINS4_4UMMA5MajorELSP_0EEESQ_NSN_INSO_7ScaleInELSR_0EEESS_EEEEEENS4_6LayoutISC_NS5_IJNSA_ILi0EEESW_SW_EEEEENS5_IJNS4_10UnderscoreESZ_SZ_EEEEENS4_13SM90_TMA_LOADENS4_14ComposedLayoutINS4_7SwizzleILi2ELi4ELi3EEENS4_18smem_ptr_flag_bitsILi8EEENSV_INS5_IJNSA_ILi8EEESE_EEENS5_IJSE_SB_EEEEEEEvNS4_8identityES12_S1C_vS1D_EENS_8epilogue10collective18CollectiveEpilogueINS1F_23Sm100TmaWarpSpecializedILi2ELi2ELi32ELb0ELb0EEEJSG_NS5_IJNSV_ISE_SB_EES1K_EEESH_SI_SH_SI_NS1F_6fusion15FusionCallbacksIS1J_NS1M_17LinearCombinationISH_fSH_fLNS_15FloatRoundStyleE2EEESG_S1L_JEEENS4_5SM1004TMEM4LOAD26SM100_TMEM_LOAD_16dp32b32xES12_S1C_NS4_39AutoVectorizingCopyWithAssumedAlignmentILi128EEENS4_14SM90_TMA_STOREES1C_S1X_S1X_EEEvvEEEEvNT_6ParamsE)
        /*0038*/ 	.word	0x00000000


	//----- nvinfo : EIATTR_MIN_STACK_SIZE
	.align		4
.L_27:
        /*003c*/ 	.byte	0x04, 0x12
        /*003e*/ 	.short	(.L_29 - .L_28)
	.align		4
.L_28:
        /*0040*/ 	.word	index@(_ZN7cutlass13device_kernelINS_4gemm6kernel13GemmUniversalIN4cute5tupleIJiiiiEEENS1_10collective13CollectiveMmaINS1_35MainloopSm100TmaUmmaWarpSpecializedILi6ELi2ELi4ENS5_IJNS4_1CILi1EEESB_SB_EEEEENS5_IJNSA_ILi64EEENSA_ILi128EEESE_EEENS_12float_e4m3_tENS5_IJlSB_lEEESH_SI_NS4_8TiledMMAINS4_8MMA_AtomIJNS4_10MMA_TraitsINS4_19SM100_MMA_F8F6F4_SSEJSH_SH_fSE_SF_NS4_17integral_constantINS4_4UMMA5MajorELSP_0EEESQ_NSN_INSO_7ScaleInELSR_0EEESS_EEEEEENS4_6LayoutISC_NS5_IJNSA_ILi0EEESW_SW_EEEEENS5_IJNS4_10UnderscoreESZ_SZ_EEEEENS4_13SM90_TMA_LOADENS4_14ComposedLayoutINS4_7SwizzleILi2ELi4ELi3EEENS4_18smem_ptr_flag_bitsILi8EEENSV_INS5_IJNSA_ILi8EEESE_EEENS5_IJSE_SB_EEEEEEEvNS4_8identityES12_S1C_vS1D_EENS_8epilogue10collective18CollectiveEpilogueINS1F_23Sm100TmaWarpSpecializedILi2ELi2ELi32ELb0ELb0EEEJSG_NS5_IJNSV_ISE_SB_EES1K_EEESH_SI_SH_SI_NS1F_6fusion15FusionCallbacksIS1J_NS1M_17LinearCombinationISH_fSH_fLNS_15FloatRoundStyleE2EEESG_S1L_JEEENS4_5SM1004TMEM4LOAD26SM100_TMEM_LOAD_16dp32b32xES12_S1C_NS4_39AutoVectorizingCopyWithAssumedAlignmentILi128EEENS4_14SM90_TMA_STOREES1C_S1X_S1X_EEEvvEEEEvNT_6ParamsE)
        /*0044*/ 	.word	0x00000000
.L_29:


//--------------------- .nv.compat                --------------------------
	.section	.nv.compat,"",@"SHT_CUDA_COMPAT_INFO"
	.align	4
        /*0000*/ 	.byte	0x02, 0x09, 0x01, 0x00, 0x02, 0x02, 0x02, 0x00, 0x02, 0x05, 0x05, 0x00, 0x03, 0x07, 0x01, 0x01
        /*0010*/ 	.byte	0x02, 0x03, 0x01, 0x00, 0x02, 0x06, 0x01, 0x00, 0x04, 0x0b, 0x08, 0x00, 0x09, 0x00, 0x00, 0x00
        /*0020*/ 	.byte	0x00, 0x00, 0x00, 0x00


//--------------------- .nv.info._ZN7cutlass13device_kernelINS_4gemm6kernel13GemmUniversalIN4cute5tupleIJiiiiEEENS1_10collective13CollectiveMmaINS1_35MainloopSm100TmaUmmaWarpSpecializedILi6ELi2ELi4ENS5_IJNS4_1CILi1EEESB_SB_EEEEENS5_IJNSA_ILi64EEENSA_ILi128EEESE_EEENS_12float_e4m3_tENS5_IJlSB_lEEESH_SI_NS4_8TiledMMAINS4_8MMA_AtomIJNS4_10MMA_TraitsINS4_19SM100_MMA_F8F6F4_SSEJSH_SH_fSE_SF_NS4_17integral_constantINS4_4UMMA5MajorELSP_0EEESQ_NSN_INSO_7ScaleInELSR_0EEESS_EEEEEENS4_6LayoutISC_NS5_IJNSA_ILi0EEESW_SW_EEEEENS5_IJNS4_10UnderscoreESZ_SZ_EEEEENS4_13SM90_TMA_LOADENS4_14ComposedLayoutINS4_7SwizzleILi2ELi4ELi3EEENS4_18smem_ptr_flag_bitsILi8EEENSV_INS5_IJNSA_ILi8EEESE_EEENS5_IJSE_SB_EEEEEEEvNS4_8identityES12_S1C_vS1D_EENS_8epilogue10collective18CollectiveEpilogueINS1F_23Sm100TmaWarpSpecializedILi2ELi2ELi32ELb0ELb0EEEJSG_NS5_IJNSV_ISE_SB_EES1K_EEESH_SI_SH_SI_NS1F_6fusion15FusionCallbacksIS1J_NS1M_17LinearCombinationISH_fSH_fLNS_15FloatRoundStyleE2EEESG_S1L_JEEENS4_5SM1004TMEM4LOAD26SM100_TMEM_LOAD_16dp32b32xES12_S1C_NS4_39AutoVectorizingCopyWithAssumedAlignmentILi128EEENS4_14SM90_TMA_STOREES1C_S1X_S1X_EEEvvEEEEvNT_6ParamsE --------------------------
	.section	.nv.info._ZN7cutlass13device_kernelINS_4gemm6kernel13GemmUniversalIN4cute5tupleIJiiiiEEENS1_10collective13CollectiveMmaINS1_35MainloopSm100TmaUmmaWarpSpecializedILi6ELi2ELi4ENS5_IJNS4_1CILi1EEESB_SB_EEEEENS5_IJNSA_ILi64EEENSA_ILi128EEESE_EEENS_12float_e4m3_tENS5_IJlSB_lEEESH_SI_NS4_8TiledMMAINS4_8MMA_AtomIJNS4_10MMA_TraitsINS4_19SM100_MMA_F8F6F4_SSEJSH_SH_fSE_SF_NS4_17integral_constantINS4_4UMMA5MajorELSP_0EEESQ_NSN_INSO_7ScaleInELSR_0EEESS_EEEEEENS4_6LayoutISC_NS5_IJNSA_ILi0EEESW_SW_EEEEENS5_IJNS4_10UnderscoreESZ_SZ_EEEEENS4_13SM90_TMA_LOADENS4_14ComposedLayoutINS4_7SwizzleILi2ELi4ELi3EEENS4_18smem_ptr_flag_bitsILi8EEENSV_INS5_IJNSA_ILi8EEESE_EEENS5_IJSE_SB_EEEEEEEvNS4_8identityES12_S1C_vS1D_EENS_8epilogue10collective18CollectiveEpilogueINS1F_23Sm100TmaWarpSpecializedILi2ELi2ELi32ELb0ELb0EEEJSG_NS5_IJNSV_ISE_SB_EES1K_EEESH_SI_SH_SI_NS1F_6fusion15FusionCallbacksIS1J_NS1M_17LinearCombinationISH_fSH_fLNS_15FloatRoundStyleE2EEESG_S1L_JEEENS4_5SM1004TMEM4LOAD26SM100_TMEM_LOAD_16dp32b32xES12_S1C_NS4_39AutoVectorizingCopyWithAssumedAlignmentILi128EEENS4_14SM90_TMA_STOREES1C_S1X_S1X_EEEvvEEEEvNT_6ParamsE,"",@"SHT_CUDA_INFO"
	.sectionflags	@""
	.align	4


	//----- nvinfo : EIATTR_CUDA_API_VERSION
	.align		4
        /*0000*/ 	.byte	0x04, 0x37
        /*0002*/ 	.short	(.L_31 - .L_30)
.L_30:
        /*0004*/ 	.word	0x00000082


	//----- nvinfo : EIATTR_KPARAM_INFO
	.align		4
.L_31:
        /*0008*/ 	.byte	0x04, 0x17
        /*000a*/ 	.short	(.L_33 - .L_32)
.L_32:
        /*000c*/ 	.word	0x00000000
        /*0010*/ 	.short	0x0000
        /*0012*/ 	.short	0x0000
        /*0014*/ 	.byte	0x00, 0xf0, 0x01, 0x20


	//----- nvinfo : EIATTR_AT_ENTRY_FRAGMENTS
	.align		4
.L_33:
        /*0018*/ 	.byte	0x04, 0x4f
        /*001a*/ 	.short	(.L_35 - .L_34)


	//   ....[0]....
.L_34:
        /*001c*/ 	.word	0x00000006


	//----- nvinfo : EIATTR_RESERVED_SMEM_USED
	.align		4
.L_35:
        /*0020*/ 	.byte	0x01, 0x41
	.zero		2


	//----- nvinfo : EIATTR_SPARSE_MMA_MASK
	.align		4
        /*0024*/ 	.byte	0x03, 0x50
        /*0026*/ 	.short	0x0000


	//----- nvinfo : EIATTR_TCGEN05_1CTA_USED
	.align		4
        /*0028*/ 	.byte	0x01, 0x51
	.zero		2


	//----- nvinfo : EIATTR_MAXREG_COUNT
	.align		4
        /*002c*/ 	.byte	0x03, 0x1b
        /*002e*/ 	.short	0x00ff


	//----- nvinfo : EIATTR_NUM_BARRIERS
	.align		4
        /*0030*/ 	.byte	0x02, 0x4c
        /*0032*/ 	.byte	0x07
	.zero		1


	//----- nvinfo : EIATTR_EXTERNS
	.align		4
        /*0034*/ 	.byte	0x04, 0x0f
        /*0036*/ 	.short	(.L_37 - .L_36)


	//   ....[0]....
	.align		4
.L_36:
        /*0038*/ 	.word	index@(__assertfail)


	//----- nvinfo : EIATTR_MERCURY_ISA_VERSION
	.align		4
.L_37:
        /*003c*/ 	.byte	0x03, 0x5f
        /*003e*/ 	.short	0x0101


	//----- nvinfo : EIATTR_INT_WARP_WIDE_INSTR_OFFSETS
	.align		4
        /*0040*/ 	.byte	0x04, 0x31
        /*0042*/ 	.short	(.L_39 - .L_38)


	//   ....[0]....
.L_38:
        /*0044*/ 	.word	0x00001df0


	//   ....[1]....
        /*0048*/ 	.word	0x000038e0


	//   ....[2]....
        /*004c*/ 	.word	0x00003900


	//   ....[3]....
        /*0050*/ 	.word	0x00003930


	//   ....[4]....
        /*0054*/ 	.word	0x00004260


	//   ....[5]....
        /*0058*/ 	.word	0x000042d0


	//   ....[6]....
        /*005c*/ 	.word	0x000044b0


	//   ....[7]....
        /*0060*/ 	.word	0x00004610


	//----- nvinfo : EIATTR_COOP_GROUP_MASK_REGIDS
	.align		4
.L_39:
        /*0064*/ 	.byte	0x04, 0x29
        /*0066*/ 	.short	(.L_41 - .L_40)


	//   ....[0]....
.L_40:
        /*0068*/ 	.word	0xffffffff


	//   ....[1]....
        /*006c*/ 	.word	0xffffffff


	//   ....[2]....
        /*0070*/ 	.word	0xffffffff


	//   ....[3]....
        /*0074*/ 	.word	0xffffffff


	//   ....[4]....
        /*0078*/ 	.word	0xffffffff


	//   ....[5]....
        /*007c*/ 	.word	0xffffffff


	//   ....[6]....
        /*0080*/ 	.word	0xffffffff


	//   ....[7]....
        /*0084*/ 	.word	0xffffffff


	//   ....[8]....
        /*0088*/ 	.word	0xffffffff


	//   ....[9]....
        /*008c*/ 	.word	0xffffffff


	//   ....[10]....
        /*0090*/ 	.word	0xffffffff


	//   ....[11]....
        /*0094*/ 	.word	0xffffffff


	//   ....[12]....
        /*0098*/ 	.word	0xffffffff


	//----- nvinfo : EIATTR_COOP_GROUP_INSTR_OFFSETS
	.align		4
.L_41:
        /*009c*/ 	.byte	0x04, 0x28
        /*009e*/ 	.short	(.L_43 - .L_42)


	//   ....[0]....
.L_42:
        /*00a0*/ 	.word	0x00000090


	//   ....[1]....
        /*00a4*/ 	.word	0x000004d0


	//   ....[2]....
        /*00a8*/ 	.word	0x00000680


	//   ....[3]....
        /*00ac*/ 	.word	0x000007e0


	//   ....[4]....
        /*00b0*/ 	.word	0x000008e0


	//   ....[5]....
        /*00b4*/ 	.word	0x00000a50


	//   ....[6]....
        /*00b8*/ 	.word	0x00000bf0


	//   ....[7]....
        /*00bc*/ 	.word	0x00001cd0


	//   ....[8]....
        /*00c0*/ 	.word	0x00002bd0


	//   ....[9]....
        /*00c4*/ 	.word	0x00002de0


	//   ....[10]....
        /*00c8*/ 	.word	0x00002e10


	//   ....[11]....
        /*00cc*/ 	.word	0x000037c0


	//   ....[12]....
        /*00d0*/ 	.word	0x000039f0


	//----- nvinfo : EIATTR_VRC_CTA_INIT_COUNT
	.align		4
.L_43:
        /*00d4*/ 	.byte	0x02, 0x4a
        /*00d6*/ 	.byte	0x80
	.zero		1


	//----- nvinfo : EIATTR_SYSCALL_OFFSETS
	.align		4
        /*00d8*/ 	.byte	0x04, 0x46
        /*00da*/ 	.short	(.L_45 - .L_44)


	//   ....[0]....
.L_44:
        /*00dc*/ 	.word	0x00005050


	//   ....[1]....
        /*00e0*/ 	.word	0x00005190


	//   ....[2]....
        /*00e4*/ 	.word	0x00005990


	//   ....[3]....
        /*00e8*/ 	.word	0x00006720


	//----- nvinfo : EIATTR_MBARRIER_INSTR_OFFSETS
	.align		4
.L_45:
        /*00ec*/ 	.byte	0x04, 0x39
        /*00ee*/ 	.short	(.L_47 - .L_46)


	//   ....[0]....
.L_46:
        /*00f0*/ 	.word	0x000005b0
        /*00f4*/ 	.word	0x000000ff
        /*00f8*/ 	.word	0x00000000
        /*00fc*/ 	.short	0x0100
        /*00fe*/ 	.byte	0x05
	.zero		1


	//   ....[1]....
        /*0100*/ 	.word	0x000005c0
        /*0104*/ 	.word	0x000000ff
        /*0108*/ 	.word	0x00000030
        /*010c*/ 	.short	0x0100
        /*010e*/ 	.byte	0x05
	.zero		1


	//   ....[2]....
        /*0110*/ 	.word	0x000005d0
        /*0114*/ 	.word	0x000000ff
        /*0118*/ 	.word	0x00000008
        /*011c*/ 	.short	0x0100
        /*011e*/ 	.byte	0x05
	.zero		1


	//   ....[3]....
        /*0120*/ 	.word	0x000005e0
        /*0124*/ 	.word	0x000000ff
        /*0128*/ 	.word	0x00000038
        /*012c*/ 	.short	0x0100
        /*012e*/ 	.byte	0x05
	.zero		1


	//   ....[4]....
        /*0130*/ 	.word	0x000005f0
        /*0134*/ 	.word	0x000000ff
        /*0138*/ 	.word	0x00000010
        /*013c*/ 	.short	0x0100
        /*013e*/ 	.byte	0x05
	.zero		1


	//   ....[5]....
        /*0140*/ 	.word	0x00000600
        /*0144*/ 	.word	0x000000ff
        /*0148*/ 	.word	0x00000040
        /*014c*/ 	.short	0x0100
        /*014e*/ 	.byte	0x05
	.zero		1


	//   ....[6]....
        /*0150*/ 	.word	0x00000610
        /*0154*/ 	.word	0x000000ff
        /*0158*/ 	.word	0x00000018
        /*015c*/ 	.short	0x0100
        /*015e*/ 	.byte	0x05
	.zero		1


	//   ....[7]....
        /*0160*/ 	.word	0x00000620
        /*0164*/ 	.word	0x000000ff
        /*0168*/ 	.word	0x00000048
        /*016c*/ 	.short	0x0100
        /*016e*/ 	.byte	0x05
	.zero		1


	//   ....[8]....
        /*0170*/ 	.word	0x00000630
        /*0174*/ 	.word	0x000000ff
        /*0178*/ 	.word	0x00000020
        /*017c*/ 	.short	0x0100
        /*017e*/ 	.byte	0x05
	.zero		1


	//   ....[9]....
        /*0180*/ 	.word	0x00000640
        /*0184*/ 	.word	0x000000ff
        /*0188*/ 	.word	0x00000050
        /*018c*/ 	.short	0x0100
        /*018e*/ 	.byte	0x05
	.zero		1


	//   ....[10]....
        /*0190*/ 	.word	0x00000650
        /*0194*/ 	.word	0x000000ff
        /*0198*/ 	.word	0x00000028
        /*019c*/ 	.short	0x0100
        /*019e*/ 	.byte	0x05
	.zero		1


	//   ....[11]....
        /*01a0*/ 	.word	0x00000660
        /*01a4*/ 	.word	0x000000ff
        /*01a8*/ 	.word	0x00000058
        /*01ac*/ 	.short	0x0100
        /*01ae*/ 	.byte	0x05
	.zero		1


	//   ....[12]....
        /*01b0*/ 	.word	0x00000790
        /*01b4*/ 	.word	0x000000ff
        /*01b8*/ 	.word	0x00000060
        /*01bc*/ 	.short	0x0100
        /*01be*/ 	.byte	0x07
	.zero		1


	//   ....[13]....
        /*01c0*/ 	.word	0x000007a0
        /*01c4*/ 	.word	0x000000ff
        /*01c8*/ 	.word	0x00000070
        /*01cc*/ 	.short	0x0100
        /*01ce*/ 	.byte	0x07
	.zero		1


	//   ....[14]....
        /*01d0*/ 	.word	0x000007b0
        /*01d4*/ 	.word	0x000000ff
        /*01d8*/ 	.word	0x00000068
        /*01dc*/ 	.short	0x0100
        /*01de*/ 	.byte	0x07
	.zero		1


	//   ....[15]....
        /*01e0*/ 	.word	0x000007c0
        /*01e4*/ 	.word	0x000000ff
        /*01e8*/ 	.word	0x00000078
        /*01ec*/ 	.short	0x0100
        /*01ee*/ 	.byte	0x07
	.zero		1


	//   ....[16]....
        /*01f0*/ 	.word	0x000008b0
        /*01f4*/ 	.word	0x000000ff
        /*01f8*/ 	.word	0x00000080
        /*01fc*/ 	.short	0x0100
        /*01fe*/ 	.byte	0x05
	.zero		1


	//   ....[17]....
        /*0200*/ 	.word	0x000008c0
        /*0204*/ 	.word	0x000000ff
        /*0208*/ 	.word	0x00000088
        /*020c*/ 	.short	0x0100
        /*020e*/ 	.byte	0x05
	.zero		1


	//   ....[18]....
        /*0210*/ 	.word	0x00000a00
        /*0214*/ 	.word	0x000000ff
        /*0218*/ 	.word	0x00000090
        /*021c*/ 	.short	0x0100
        /*021e*/ 	.byte	0x05
	.zero		1


	//   ....[19]....
        /*0220*/ 	.word	0x00000a10
        /*0224*/ 	.word	0x000000ff
        /*0228*/ 	.word	0x000000a0
        /*022c*/ 	.short	0x0100
        /*022e*/ 	.byte	0x05
	.zero		1


	//   ....[20]....
        /*0230*/ 	.word	0x00000a20
        /*0234*/ 	.word	0x000000ff
        /*0238*/ 	.word	0x00000098
        /*023c*/ 	.short	0x0100
        /*023e*/ 	.byte	0x05
	.zero		1


	//   ....[21]....
        /*0240*/ 	.word	0x00000a30
        /*0244*/ 	.word	0x000000ff
        /*0248*/ 	.word	0x000000a8
        /*024c*/ 	.short	0x0100
        /*024e*/ 	.byte	0x05
	.zero		1


	//   ....[22]....
        /*0250*/ 	.word	0x00000b60
        /*0254*/ 	.word	0x000000ff
        /*0258*/ 	.word	0x000000b0
        /*025c*/ 	.short	0x0100
        /*025e*/ 	.byte	0x07
	.zero		1


	//   ....[23]....
        /*0260*/ 	.word	0x00000b70
        /*0264*/ 	.word	0x000000ff
        /*0268*/ 	.word	0x000000d0
        /*026c*/ 	.short	0x0100
        /*026e*/ 	.byte	0x07
	.zero		1


	//   ....[24]....
        /*0270*/ 	.word	0x00000b80
        /*0274*/ 	.word	0x000000ff
        /*0278*/ 	.word	0x000000b8
        /*027c*/ 	.short	0x0100
        /*027e*/ 	.byte	0x07
	.zero		1


	//   ....[25]....
        /*0280*/ 	.word	0x00000b90
        /*0284*/ 	.word	0x000000ff
        /*0288*/ 	.word	0x000000d8
        /*028c*/ 	.short	0x0100
        /*028e*/ 	.byte	0x07
	.zero		1


	//   ....[26]....
        /*0290*/ 	.word	0x00000ba0
        /*0294*/ 	.word	0x000000ff
        /*0298*/ 	.word	0x000000c0
        /*029c*/ 	.short	0x0100
        /*029e*/ 	.byte	0x07
	.zero		1


	//   ....[27]....
        /*02a0*/ 	.word	0x00000bb0
        /*02a4*/ 	.word	0x000000ff
        /*02a8*/ 	.word	0x000000e0
        /*02ac*/ 	.short	0x0100
        /*02ae*/ 	.byte	0x07
	.zero		1


	//   ....[28]....
        /*02b0*/ 	.word	0x00000bc0
        /*02b4*/ 	.word	0x000000ff
        /*02b8*/ 	.word	0x000000c8
        /*02bc*/ 	.short	0x0100
        /*02be*/ 	.byte	0x07
	.zero		1


	//   ....[29]....
        /*02c0*/ 	.word	0x00000bd0
        /*02c4*/ 	.word	0x000000ff
        /*02c8*/ 	.word	0x000000e8
        /*02cc*/ 	.short	0x0100
        /*02ce*/ 	.byte	0x07
	.zero		1


	//   ....[30]....
        /*02d0*/ 	.word	0x00000cc0
        /*02d4*/ 	.word	0x000000ff
        /*02d8*/ 	.word	0x000000f0
        /*02dc*/ 	.short	0x0100
        /*02de*/ 	.byte	0x05
	.zero		1


	//   ....[31]....
        /*02e0*/ 	.word	0x00000cd0
        /*02e4*/ 	.word	0x000000ff
        /*02e8*/ 	.word	0x00000100
        /*02ec*/ 	.short	0x0100
        /*02ee*/ 	.byte	0x05
	.zero		1


	//   ....[32]....
        /*02f0*/ 	.word	0x00000ce0
        /*02f4*/ 	.word	0x000000ff
        /*02f8*/ 	.word	0x000000f8
        /*02fc*/ 	.short	0x0100
        /*02fe*/ 	.byte	0x05
	.zero		1


	//   ....[33]....
        /*0300*/ 	.word	0x00000cf0
        /*0304*/ 	.word	0x000000ff
        /*0308*/ 	.word	0x00000108
        /*030c*/ 	.short	0x0100
        /*030e*/ 	.byte	0x05
	.zero		1


	//   ....[34]....
        /*0310*/ 	.word	0x000015d0
        /*0314*/ 	.word	0x00000003
        /*0318*/ 	.word	0x00000100
        /*031c*/ 	.short	0x010a
        /*031e*/ 	.byte	0xff
	.zero		1


	//   ....[35]....
        /*0320*/ 	.word	0x00001600
        /*0324*/ 	.word	0x00000003
        /*0328*/ 	.word	0x000000f0
        /*032c*/ 	.short	0x0101
        /*032e*/ 	.byte	0xff
	.zero		1


	//   ....[36]....
        /*0330*/ 	.word	0x000016d0
        /*0334*/ 	.word	0x000000ff
        /*0338*/ 	.word	0x00000030
        /*033c*/ 	.short	0x010a
        /*033e*/ 	.byte	0x08
	.zero		1


	//   ....[37]....
        /*0340*/ 	.word	0x00001770
        /*0344*/ 	.word	0x000000ff
        /*0348*/ 	.word	0x00000030
        /*034c*/ 	.short	0x010a
        /*034e*/ 	.byte	0x21
	.zero		1


	//   ....[38]....
        /*0350*/ 	.word	0x000018c0
        /*0354*/ 	.word	0x000000ff
        /*0358*/ 	.word	0x00000030
        /*035c*/ 	.short	0x010a
        /*035e*/ 	.byte	0x08
	.zero		1


	//   ....[39]....
        /*0360*/ 	.word	0x000019d0
        /*0364*/ 	.word	0x000000ff
        /*0368*/ 	.word	0x00000088
        /*036c*/ 	.short	0x0101
        /*036e*/ 	.byte	0x04
	.zero		1


	//   ....[40]....
        /*0370*/ 	.word	0x000019f0
        /*0374*/ 	.word	0x000000ff
        /*0378*/ 	.word	0x00000030
        /*037c*/ 	.short	0x010a
        /*037e*/ 	.byte	0x08
	.zero		1


	//   ....[41]....
        /*0380*/ 	.word	0x00001a70
        /*0384*/ 	.word	0x000000ff
        /*0388*/ 	.word	0x00000030
        /*038c*/ 	.short	0x010a
        /*038e*/ 	.byte	0x11
	.zero		1


	//   ....[42]....
        /*0390*/ 	.word	0x00001bc0
        /*0394*/ 	.word	0x000000ff
        /*0398*/ 	.word	0x00000030
        /*039c*/ 	.short	0x010a
        /*039e*/ 	.byte	0x08
	.zero		1


	//   ....[43]....
        /*03a0*/ 	.word	0x00001d00
        /*03a4*/ 	.word	0x00000002
        /*03a8*/ 	.word	0x00000090
        /*03ac*/ 	.short	0x010a
        /*03ae*/ 	.byte	0xff
	.zero		1


	//   ....[44]....
        /*03b0*/ 	.word	0x00001dc0
        /*03b4*/ 	.word	0x00000002
        /*03b8*/ 	.word	0x00000000
        /*03bc*/ 	.short	0x0101
        /*03be*/ 	.byte	0xff
	.zero		1


	//   ....[45]....
        /*03c0*/ 	.word	0x00002320
        /*03c4*/ 	.word	0x000000ff
        /*03c8*/ 	.word	0x00000000
        /*03cc*/ 	.short	0x010a
        /*03ce*/ 	.byte	0x05
	.zero		1


	//   ....[46]....
        /*03d0*/ 	.word	0x000023b0
        /*03d4*/ 	.word	0x000000ff
        /*03d8*/ 	.word	0x00000000
        /*03dc*/ 	.short	0x010a
        /*03de*/ 	.byte	0x05
	.zero		1


	//   ....[47]....
        /*03e0*/ 	.word	0x00002440
        /*03e4*/ 	.word	0x000000ff
        /*03e8*/ 	.word	0x00000000
        /*03ec*/ 	.short	0x010a
        /*03ee*/ 	.byte	0x05
	.zero		1


	//   ....[48]....
        /*03f0*/ 	.word	0x000024d0
        /*03f4*/ 	.word	0x000000ff
        /*03f8*/ 	.word	0x00000000
        /*03fc*/ 	.short	0x010a
        /*03fe*/ 	.byte	0x05
	.zero		1


	//   ....[49]....
        /*0400*/ 	.word	0x00002560
        /*0404*/ 	.word	0x000000ff
        /*0408*/ 	.word	0x00000000
        /*040c*/ 	.short	0x010a
        /*040e*/ 	.byte	0x05
	.zero		1


	//   ....[50]....
        /*0410*/ 	.word	0x00002600
        /*0414*/ 	.word	0x00000000
        /*0418*/ 	.word	0x00000000
        /*041c*/ 	.short	0x010a
        /*041e*/ 	.byte	0xff
	.zero		1


	//   ....[51]....
        /*0420*/ 	.word	0x00002720
        /*0424*/ 	.word	0x00000000
        /*0428*/ 	.word	0x000000f0
        /*042c*/ 	.short	0x010a
        /*042e*/ 	.byte	0xff
	.zero		1


	//   ....[52]....
        /*0430*/ 	.word	0x00002780
        /*0434*/ 	.word	0x00000004
        /*0438*/ 	.word	0x00000000
        /*043c*/ 	.short	0x0101
        /*043e*/ 	.byte	0xff
	.zero		1


	//   ....[53]....
        /*0440*/ 	.word	0x000027a0
        /*0444*/ 	.word	0x000000ff
        /*0448*/ 	.word	0x000000a0
        /*044c*/ 	.short	0x010a
        /*044e*/ 	.byte	0x05
	.zero		1


	//   ....[54]....
        /*0450*/ 	.word	0x000028c0
        /*0454*/ 	.word	0x00000000
        /*0458*/ 	.word	0x00000090
        /*045c*/ 	.short	0x010a
        /*045e*/ 	.byte	0xff
	.zero		1


	//   ....[55]....
        /*0460*/ 	.word	0x000029d0
        /*0464*/ 	.word	0x00000000
        /*0468*/ 	.word	0x00000000
        /*046c*/ 	.short	0x0101
        /*046e*/ 	.byte	0xff
	.zero		1


	//   ....[56]....
        /*0470*/ 	.word	0x00002a60
        /*0474*/ 	.word	0x000000ff
        /*0478*/ 	.word	0x000000a0
        /*047c*/ 	.short	0x0106
        /*047e*/ 	.byte	0x05
	.zero		1


	//   ....[57]....
        /*0480*/ 	.word	0x00002a80
        /*0484*/ 	.word	0x000000ff
        /*0488*/ 	.word	0x000000a0
        /*048c*/ 	.short	0x010a
        /*048e*/ 	.byte	0x05
	.zero		1


	//   ....[58]....
        /*0490*/ 	.word	0x00002b10
        /*0494*/ 	.word	0x000000ff
        /*0498*/ 	.word	0x000000a0
        /*049c*/ 	.short	0x0106
        /*049e*/ 	.byte	0x04
	.zero		1


	//   ....[59]....
        /*04a0*/ 	.word	0x00002b50
        /*04a4*/ 	.word	0x00000000
        /*04a8*/ 	.word	0x000000a0
        /*04ac*/ 	.short	0x010a
        /*04ae*/ 	.byte	0xff
	.zero		1


	//   ....[60]....
        /*04b0*/ 	.word	0x00003050
        /*04b4*/ 	.word	0x00000000
        /*04b8*/ 	.word	0x00000090
        /*04bc*/ 	.short	0x010a
        /*04be*/ 	.byte	0xff
	.zero		1


	//   ....[61]....
        /*04c0*/ 	.word	0x00003150
        /*04c4*/ 	.word	0x00000003
        /*04c8*/ 	.word	0x00000000
        /*04cc*/ 	.short	0x0101
        /*04ce*/ 	.byte	0xff
	.zero		1


	//   ....[62]....
        /*04d0*/ 	.word	0x00003160
        /*04d4*/ 	.word	0x000000ff
        /*04d8*/ 	.word	0x00000000
        /*04dc*/ 	.short	0x010a
        /*04de*/ 	.byte	0x04
	.zero		1


	//   ....[63]....
        /*04e0*/ 	.word	0x000031e0
        /*04e4*/ 	.word	0x000000ff
        /*04e8*/ 	.word	0x000000d0
        /*04ec*/ 	.short	0x010a
        /*04ee*/ 	.byte	0x08
	.zero		1


	//   ....[64]....
        /*04f0*/ 	.word	0x000032c0
        /*04f4*/ 	.word	0x000000ff
        /*04f8*/ 	.word	0x00000000
        /*04fc*/ 	.short	0x010a
        /*04fe*/ 	.byte	0x07
	.zero		1


	//   ....[65]....
        /*0500*/ 	.word	0x00003400
        /*0504*/ 	.word	0x000000ff
        /*0508*/ 	.word	0x00000000
        /*050c*/ 	.short	0x010a
        /*050e*/ 	.byte	0x04
	.zero		1


	//   ....[66]....
        /*0510*/ 	.word	0x000035f0
        /*0514*/ 	.word	0x000000ff
        /*0518*/ 	.word	0x00000000
        /*051c*/ 	.short	0x010a
        /*051e*/ 	.byte	0x05
	.zero		1


	//   ....[67]....
        /*0520*/ 	.word	0x00003680
        /*0524*/ 	.word	0x000000ff
        /*0528*/ 	.word	0x00000000
        /*052c*/ 	.short	0x010a
        /*052e*/ 	.byte	0x05
	.zero		1


	//   ....[68]....
        /*0530*/ 	.word	0x00003710
        /*0534*/ 	.word	0x000000ff
        /*0538*/ 	.word	0x00000000
        /*053c*/ 	.short	0x010a
        /*053e*/ 	.byte	0x05
	.zero		1


	//   ....[69]....
        /*0540*/ 	.word	0x000037a0
        /*0544*/ 	.word	0x000000ff
        /*0548*/ 	.word	0x00000000
        /*054c*/ 	.short	0x010a
        /*054e*/ 	.byte	0x07
	.zero		1


	//   ....[70]....
        /*0550*/ 	.word	0x00003c00
        /*0554*/ 	.word	0x00000000
        /*0558*/ 	.word	0x00000090
        /*055c*/ 	.short	0x010a
        /*055e*/ 	.byte	0xff
	.zero		1


	//   ....[71]....
        /*0560*/ 	.word	0x00003cc0
        /*0564*/ 	.word	0x00000000
        /*0568*/ 	.word	0x00000000
        /*056c*/ 	.short	0x0101
        /*056e*/ 	.byte	0xff
	.zero		1


	//   ....[72]....
        /*0570*/ 	.word	0x00003fe0
        /*0574*/ 	.word	0x000000ff
        /*0578*/ 	.word	0x00000088
        /*057c*/ 	.short	0x010a
        /*057e*/ 	.byte	0x07
	.zero		1


	//   ....[73]....
        /*0580*/ 	.word	0x000041d0
        /*0584*/ 	.word	0x000000ff
        /*0588*/ 	.word	0x00000070
        /*058c*/ 	.short	0x010a
        /*058e*/ 	.byte	0x07
	.zero		1


	//   ....[74]....
        /*0590*/ 	.word	0x000043a0
        /*0594*/ 	.word	0x000000ff
        /*0598*/ 	.word	0x00000060
        /*059c*/ 	.short	0x010b
        /*059e*/ 	.byte	0x07
	.zero		1


	//   ....[75]....
        /*05a0*/ 	.word	0x00004410
        /*05a4*/ 	.word	0x000000ff
        /*05a8*/ 	.word	0x00000000
        /*05ac*/ 	.short	0x0101
        /*05ae*/ 	.byte	0x08
	.zero		1


	//   ....[76]....
        /*05b0*/ 	.word	0x00004440
        /*05b4*/ 	.word	0x000000ff
        /*05b8*/ 	.word	0x00000078
        /*05bc*/ 	.short	0x010a
        /*05be*/ 	.byte	0x07
	.zero		1


	//   ....[77]....
        /*05c0*/ 	.word	0x00004650
        /*05c4*/ 	.word	0x000000ff
        /*05c8*/ 	.word	0x00000068
        /*05cc*/ 	.short	0x010b
        /*05ce*/ 	.byte	0x07
	.zero		1


	//   ....[78]....
        /*05d0*/ 	.word	0x00004670
        /*05d4*/ 	.word	0x000000ff
        /*05d8*/ 	.word	0x00000000
        /*05dc*/ 	.short	0x0101
        /*05de*/ 	.byte	0x0d
	.zero		1


	//   ....[79]....
        /*05e0*/ 	.word	0x000046a0
        /*05e4*/ 	.word	0x000000ff
        /*05e8*/ 	.word	0x00000070
        /*05ec*/ 	.short	0x010a
        /*05ee*/ 	.byte	0x07
	.zero		1


	//   ....[80]....
        /*05f0*/ 	.word	0x000046e0
        /*05f4*/ 	.word	0x00000000
        /*05f8*/ 	.word	0x00000078
        /*05fc*/ 	.short	0x010a
        /*05fe*/ 	.byte	0xff
	.zero		1


	//   ....[81]....
        /*0600*/ 	.word	0x00004a20
        /*0604*/ 	.word	0x00000000
        /*0608*/ 	.word	0x00000090
        /*060c*/ 	.short	0x010a
        /*060e*/ 	.byte	0xff
	.zero		1


	//   ....[82]....
        /*0610*/ 	.word	0x00004b30
        /*0614*/ 	.word	0x00000000
        /*0618*/ 	.word	0x00000000
        /*061c*/ 	.short	0x0101
        /*061e*/ 	.byte	0xff
	.zero		1


	//   ....[83]....
        /*0620*/ 	.word	0x00005580
        /*0624*/ 	.word	0x00000000
        /*0628*/ 	.word	0x00000060
        /*062c*/ 	.short	0x010a
        /*062e*/ 	.byte	0xff
	.zero		1


	//   ....[84]....
        /*0630*/ 	.word	0x000055f0
        /*0634*/ 	.word	0x00000071
        /*0638*/ 	.word	0x000000b0
        /*063c*/ 	.short	0x010a
        /*063e*/ 	.byte	0xff
	.zero		1


	//   ....[85]....
        /*0640*/ 	.word	0x000056d0
        /*0644*/ 	.word	0x00000000
        /*0648*/ 	.word	0x00000060
        /*064c*/ 	.short	0x010a
        /*064e*/ 	.byte	0xff
	.zero		1


	//   ....[86]....
        /*0650*/ 	.word	0x00005810
        /*0654*/ 	.word	0x00000000
        /*0658*/ 	.word	0x00000000
        /*065c*/ 	.short	0x0101
        /*065e*/ 	.byte	0xff
	.zero		1


	//   ....[87]....
        /*0660*/ 	.word	0x00005870
        /*0664*/ 	.word	0x00000071
        /*0668*/ 	.word	0x000000b0
        /*066c*/ 	.short	0x010a
        /*066e*/ 	.byte	0xff
	.zero		1


	//   ....[88]....
        /*0670*/ 	.word	0x000063c0
        /*0674*/ 	.word	0x00000020
        /*0678*/ 	.word	0x00000060
        /*067c*/ 	.short	0x010a
        /*067e*/ 	.byte	0xff
	.zero		1


	//   ....[89]....
        /*0680*/ 	.word	0x00006480
        /*0684*/ 	.word	0x00000020
        /*0688*/ 	.word	0x00000060
        /*068c*/ 	.short	0x010a
        /*068e*/ 	.byte	0xff
	.zero		1


	//   ....[90]....
        /*0690*/ 	.word	0x000065a0
        /*0694*/ 	.word	0x00000003
        /*0698*/ 	.word	0x00000000
        /*069c*/ 	.short	0x0101
        /*069e*/ 	.byte	0xff
	.zero		1


	//   ....[91]....
        /*06a0*/ 	.word	0x000069e0
        /*06a4*/ 	.word	0x000000ff
        /*06a8*/ 	.word	0x00000000
        /*06ac*/ 	.short	0x0101
        /*06ae*/ 	.byte	0x05
	.zero		1


	//   ....[92]....
        /*06b0*/ 	.word	0x00007220
        /*06b4*/ 	.word	0x00000003
        /*06b8*/ 	.word	0x00000100
        /*06bc*/ 	.short	0x010a
        /*06be*/ 	.byte	0xff
	.zero		1


	//   ....[93]....
        /*06c0*/ 	.word	0x00007280
        /*06c4*/ 	.word	0x00000002
        /*06c8*/ 	.word	0x00000030
        /*06cc*/ 	.short	0x010a
        /*06ce*/ 	.byte	0xff
	.zero		1


	//   ....[94]....
        /*06d0*/ 	.word	0x000072e0
        /*06d4*/ 	.word	0x00000002
        /*06d8*/ 	.word	0x00000030
        /*06dc*/ 	.short	0x010a
        /*06de*/ 	.byte	0xff
	.zero		1


	//   ....[95]....
        /*06e0*/ 	.word	0x00007330
        /*06e4*/ 	.word	0x00000002
        /*06e8*/ 	.word	0x00000090
        /*06ec*/ 	.short	0x010a
        /*06ee*/ 	.byte	0xff
	.zero		1


	//   ....[96]....
        /*06f0*/ 	.word	0x00007390
        /*06f4*/ 	.word	0x00000000
        /*06f8*/ 	.word	0x00000000
        /*06fc*/ 	.short	0x010a
        /*06fe*/ 	.byte	0xff
	.zero		1


	//   ....[97]....
        /*0700*/ 	.word	0x000073f0
        /*0704*/ 	.word	0x00000000
        /*0708*/ 	.word	0x00000000
        /*070c*/ 	.short	0x010a
        /*070e*/ 	.byte	0xff
	.zero		1


	//   ....[98]....
        /*0710*/ 	.word	0x00007450
        /*0714*/ 	.word	0x00000000
        /*0718*/ 	.word	0x00000000
        /*071c*/ 	.short	0x010a
        /*071e*/ 	.byte	0xff
	.zero		1


	//   ....[99]....
        /*0720*/ 	.word	0x000074b0
        /*0724*/ 	.word	0x00000000
        /*0728*/ 	.word	0x00000000
        /*072c*/ 	.short	0x010a
        /*072e*/ 	.byte	0xff
	.zero		1


	//   ....[100]....
        /*0730*/ 	.word	0x00007510
        /*0734*/ 	.word	0x00000000
        /*0738*/ 	.word	0x00000000
        /*073c*/ 	.short	0x010a
        /*073e*/ 	.byte	0xff
	.zero		1


	//   ....[101]....
        /*0740*/ 	.word	0x00007560
        /*0744*/ 	.word	0x00000000
        /*0748*/ 	.word	0x000000f0
        /*074c*/ 	.short	0x010a
        /*074e*/ 	.byte	0xff
	.zero		1


	//   ....[102]....
        /*0750*/ 	.word	0x000075c0
        /*0754*/ 	.word	0x00000000
        /*0758*/ 	.word	0x000000a0
        /*075c*/ 	.short	0x010a
        /*075e*/ 	.byte	0xff
	.zero		1


	//   ....[103]....
        /*0760*/ 	.word	0x00007610
        /*0764*/ 	.word	0x00000000
        /*0768*/ 	.word	0x00000090
        /*076c*/ 	.short	0x010a
        /*076e*/ 	.byte	0xff
	.zero		1


	//   ....[104]....
        /*0770*/ 	.word	0x00007670
        /*0774*/ 	.word	0x00000000
        /*0778*/ 	.word	0x000000a0
        /*077c*/ 	.short	0x010a
        /*077e*/ 	.byte	0xff
	.zero		1


	//   ....[105]....
        /*0780*/ 	.word	0x000076c0
        /*0784*/ 	.word	0x00000000
        /*0788*/ 	.word	0x00000090
        /*078c*/ 	.short	0x010a
        /*078e*/ 	.byte	0xff
	.zero		1


	//   ....[106]....
        /*0790*/ 	.word	0x00007720
        /*0794*/ 	.word	0x00000003
        /*0798*/ 	.word	0x000000d0
        /*079c*/ 	.short	0x010a
        /*079e*/ 	.byte	0xff
	.zero		1


	//   ....[107]....
        /*07a0*/ 	.word	0x00007780
        /*07a4*/ 	.word	0x00000000
        /*07a8*/ 	.word	0x00000000
        /*07ac*/ 	.short	0x010a
        /*07ae*/ 	.byte	0xff
	.zero		1


	//   ....[108]....
        /*07b0*/ 	.word	0x000077e0
        /*07b4*/ 	.word	0x00000000
        /*07b8*/ 	.word	0x00000000
        /*07bc*/ 	.short	0x010a
        /*07be*/ 	.byte	0xff
	.zero		1


	//   ....[109]....
        /*07c0*/ 	.word	0x00007840
        /*07c4*/ 	.word	0x00000000
        /*07c8*/ 	.word	0x00000000
        /*07cc*/ 	.short	0x010a
        /*07ce*/ 	.byte	0xff
	.zero		1


	//   ....[110]....
        /*07d0*/ 	.word	0x000078a0
        /*07d4*/ 	.word	0x00000000
        /*07d8*/ 	.word	0x00000000
        /*07dc*/ 	.short	0x010a
        /*07de*/ 	.byte	0xff
	.zero		1


	//   ....[111]....
        /*07e0*/ 	.word	0x00007900
        /*07e4*/ 	.word	0x00000000
        /*07e8*/ 	.word	0x00000000
        /*07ec*/ 	.short	0x010a
        /*07ee*/ 	.byte	0xff
	.zero		1


	//   ....[112]....
        /*07f0*/ 	.word	0x00007950
        /*07f4*/ 	.word	0x00000000
        /*07f8*/ 	.word	0x00000090
        /*07fc*/ 	.short	0x010a
        /*07fe*/ 	.byte	0xff
	.zero		1


	//   ....[113]....
        /*0800*/ 	.word	0x000079b0
        /*0804*/ 	.word	0x00000000
        /*0808*/ 	.word	0x00000088
        /*080c*/ 	.short	0x010a
        /*080e*/ 	.byte	0xff
	.zero		1


	//   ....[114]....
        /*0810*/ 	.word	0x00007a10
        /*0814*/ 	.word	0x00000003
        /*0818*/ 	.word	0x00000070
        /*081c*/ 	.short	0x010a
        /*081e*/ 	.byte	0xff
	.zero		1


	//   ....[115]....
        /*0820*/ 	.word	0x00007a70
        /*0824*/ 	.word	0x00000003
        /*0828*/ 	.word	0x00000078
        /*082c*/ 	.short	0x010a
        /*082e*/ 	.byte	0xff
	.zero		1


	//   ....[116]....
        /*0830*/ 	.word	0x00007ad0
        /*0834*/ 	.word	0x00000000
        /*0838*/ 	.word	0x00000070
        /*083c*/ 	.short	0x010a
        /*083e*/ 	.byte	0xff
	.zero		1


	//   ....[117]....
        /*0840*/ 	.word	0x00007b20
        /*0844*/ 	.word	0x00000000
        /*0848*/ 	.word	0x00000090
        /*084c*/ 	.short	0x010a
        /*084e*/ 	.byte	0xff
	.zero		1


	//   ....[118]....
        /*0850*/ 	.word	0x00007b70
        /*0854*/ 	.word	0x00000000
        /*0858*/ 	.word	0x00000060
        /*085c*/ 	.short	0x010a
        /*085e*/ 	.byte	0xff
	.zero		1


	//   ....[119]....
        /*0860*/ 	.word	0x00007bc0
        /*0864*/ 	.word	0x00000071
        /*0868*/ 	.word	0x000000b0
        /*086c*/ 	.short	0x010a
        /*086e*/ 	.byte	0xff
	.zero		1


	//   ....[120]....
        /*0870*/ 	.word	0x00007c10
        /*0874*/ 	.word	0x00000020
        /*0878*/ 	.word	0x00000060
        /*087c*/ 	.short	0x010a
        /*087e*/ 	.byte	0xff
	.zero		1


	//----- nvinfo : EIATTR_NUM_MBARRIERS
	.align		4
.L_47:
        /*0880*/ 	.byte	0x03, 0x38
        /*0882*/ 	.short	0x0022


	//----- nvinfo : EIATTR_EXIT_INSTR_OFFSETS
	.align		4
        /*0884*/ 	.byte	0x04, 0x1c
        /*0886*/ 	.short	(.L_49 - .L_48)


	//   ....[0]....
.L_48:
        /*0888*/ 	.word	0x00002630


	//   ....[1]....
        /*088c*/ 	.word	0x00002b20


	//   ....[2]....
        /*0890*/ 	.word	0x00002b80


	//   ....[3]....
        /*0894*/ 	.word	0x00003a00


	//   ....[4]....
        /*0898*/ 	.word	0x00004710


	//   ....[5]....
        /*089c*/ 	.word	0x00004750


	//   ....[6]....
        /*08a0*/ 	.word	0x00007210


	//----- nvinfo : EIATTR_MAX_THREADS
	.align		4
.L_49:
        /*08a4*/ 	.byte	0x04, 0x05
        /*08a6*/ 	.short	(.L_51 - .L_50)
.L_50:
        /*08a8*/ 	.word	0x00000100
        /*08ac*/ 	.word	0x00000001
        /*08b0*/ 	.word	0x00000001


	//----- nvinfo : EIATTR_CRS_STACK_SIZE
	.align		4
.L_51:
        /*08b4*/ 	.byte	0x04, 0x1e
        /*08b6*/ 	.short	(.L_53 - .L_52)
.L_52:
        /*08b8*/ 	.word	0x00000000


	//----- nvinfo : EIATTR_CBANK_PARAM_SIZE
	.align		4
.L_53:
        /*08bc*/ 	.byte	0x03, 0x19
        /*08be*/ 	.short	0x0800


	//----- nvinfo : EIATTR_PARAM_CBANK
	.align		4
        /*08c0*/ 	.byte	0x04, 0x0a
        /*08c2*/ 	.short	(.L_55 - .L_54)
	.align		4
.L_54:
        /*08c4*/ 	.word	index@(.nv.constant0._ZN7cutlass13device_kernelINS_4gemm6kernel13GemmUniversalIN4cute5tupleIJiiiiEEENS1_10collective13CollectiveMmaINS1_35MainloopSm100TmaUmmaWarpSpecializedILi6ELi2ELi4ENS5_IJNS4_1CILi1EEESB_SB_EEEEENS5_IJNSA_ILi64EEENSA_ILi128EEESE_EEENS_12float_e4m3_tENS5_IJlSB_lEEESH_SI_NS4_8TiledMMAINS4_8MMA_AtomIJNS4_10MMA_TraitsINS4_19SM100_MMA_F8F6F4_SSEJSH_SH_fSE_SF_NS4_17integral_constantINS4_4UMMA5MajorELSP_0EEESQ_NSN_INSO_7ScaleInELSR_0EEESS_EEEEEENS4_6LayoutISC_NS5_IJNSA_ILi0EEESW_SW_EEEEENS5_IJNS4_10UnderscoreESZ_SZ_EEEEENS4_13SM90_TMA_LOADENS4_14ComposedLayoutINS4_7SwizzleILi2ELi4ELi3EEENS4_18smem_ptr_flag_bitsILi8EEENSV_INS5_IJNSA_ILi8EEESE_EEENS5_IJSE_SB_EEEEEEEvNS4_8identityES12_S1C_vS1D_EENS_8epilogue10collective18CollectiveEpilogueINS1F_23Sm100TmaWarpSpecializedILi2ELi2ELi32ELb0ELb0EEEJSG_NS5_IJNSV_ISE_SB_EES1K_EEESH_SI_SH_SI_NS1F_6fusion15FusionCallbacksIS1J_NS1M_17LinearCombinationISH_fSH_fLNS_15FloatRoundStyleE2EEESG_S1L_JEEENS4_5SM1004TMEM4LOAD26SM100_TMEM_LOAD_16dp32b32xES12_S1C_NS4_39AutoVectorizingCopyWithAssumedAlignmentILi128EEENS4_14SM90_TMA_STOREES1C_S1X_S1X_EEEvvEEEEvNT_6ParamsE)
        /*08c8*/ 	.short	0x0380
        /*08ca*/ 	.short	0x0800


	//----- nvinfo : EIATTR_SW_WAR
	.align		4
.L_55:
        /*08cc*/ 	.byte	0x04, 0x36
        /*08ce*/ 	.short	(.L_57 - .L_56)
.L_56:
        /*08d0*/ 	.word	0x00000008
.L_57:


//--------------------- .nv.callgraph             --------------------------
	.section	.nv.callgraph,"",@"SHT_CUDA_CALLGRAPH"
	.align	4
	.sectionentsize	8
	.align		4
        /*0000*/ 	.word	0x00000000
	.align		4
        /*0004*/ 	.word	0xffffffff
	.align		4
        /*0008*/ 	.word	index@(_ZN7cutlass13device_kernelINS_4gemm6kernel13GemmUniversalIN4cute5tupleIJiiiiEEENS1_10collective13CollectiveMmaINS1_35MainloopSm100TmaUmmaWarpSpecializedILi6ELi2ELi4ENS5_IJNS4_1CILi1EEESB_SB_EEEEENS5_IJNSA_ILi64EEENSA_ILi128EEESE_EEENS_12float_e4m3_tENS5_IJlSB_lEEESH_SI_NS4_8TiledMMAINS4_8MMA_AtomIJNS4_10MMA_TraitsINS4_19SM100_MMA_F8F6F4_SSEJSH_SH_fSE_SF_NS4_17integral_constantINS4_4UMMA5MajorELSP_0EEESQ_NSN_INSO_7ScaleInELSR_0EEESS_EEEEEENS4_6LayoutISC_NS5_IJNSA_ILi0EEESW_SW_EEEEENS5_IJNS4_10UnderscoreESZ_SZ_EEEEENS4_13SM90_TMA_LOADENS4_14ComposedLayoutINS4_7SwizzleILi2ELi4ELi3EEENS4_18smem_ptr_flag_bitsILi8EEENSV_INS5_IJNSA_ILi8EEESE_EEENS5_IJSE_SB_EEEEEEEvNS4_8identityES12_S1C_vS1D_EENS_8epilogue10collective18CollectiveEpilogueINS1F_23Sm100TmaWarpSpecializedILi2ELi2ELi32ELb0ELb0EEEJSG_NS5_IJNSV_ISE_SB_EES1K_EEESH_SI_SH_SI_NS1F_6fusion15FusionCallbacksIS1J_NS1M_17LinearCombinationISH_fSH_fLNS_15FloatRoundStyleE2EEESG_S1L_JEEENS4_5SM1004TMEM4LOAD26SM100_TMEM_LOAD_16dp32b32xES12_S1C_NS4_39AutoVectorizingCopyWithAssumedAlignmentILi128EEENS4_14SM90_TMA_STOREES1C_S1X_S1X_EEEvvEEEEvNT_6ParamsE)
	.align		4
        /*000c*/ 	.word	index@(__assertfail)
	.align		4
        /*0010*/ 	.word	0x00000000
	.align		4
        /*0014*/ 	.word	0xfffffffe
	.align		4
        /*0018*/ 	.word	0x00000000
	.align		4
        /*001c*/ 	.word	0xfffffffd
	.align		4
        /*0020*/ 	.word	0x00000000
	.align		4
        /*0024*/ 	.word	0xfffffffc


//--------------------- .nv.constant4             --------------------------
	.section	.nv.constant4,"a",@progbits
	.align	8
	.align		8
.nv.constant4:
        /*0000*/ 	.dword	__assertfail
	.align		8
        /*0008*/ 	.dword	__unnamed_1
	.align		8
        /*0010*/ 	.dword	__unnamed_2
	.align		8
        /*0018*/ 	.dword	_ZN40_INTERNAL_936e170d_4_k_cu_a87c3ce6_239434cuda3std3__45__cpo5beginE
	.align		8
        /*0020*/ 	.dword	_ZN40_INTERNAL_936e170d_4_k_cu_a87c3ce6_239434cuda3std3__45__cpo3endE
	.align		8
        /*0028*/ 	.dword	_ZN40_INTERNAL_936e170d_4_k_cu_a87c3ce6_239434cuda3std3__45__cpo6cbeginE
	.align		8
        /*0030*/ 	.dword	_ZN40_INTERNAL_936e170d_4_k_cu_a87c3ce6_239434cuda3std3__45__cpo4cendE
	.align		8
        /*0038*/ 	.dword	_ZN40_INTERNAL_936e170d_4_k_cu_a87c3ce6_239434cuda3std3__442_GLOBAL__N__936e170d_4_k_cu_a87c3ce6_239436ignoreE
	.align		8
        /*0040*/ 	.dword	_ZN40_INTERNAL_936e170d_4_k_cu_a87c3ce6_239434cuda3std3__419piecewise_constructE
	.align		8
        /*0048*/ 	.dword	_ZN40_INTERNAL_936e170d_4_k_cu_a87c3ce6_239434cuda3std3__48in_placeE
	.align		8
        /*0050*/ 	.dword	_ZN40_INTERNAL_936e170d_4_k_cu_a87c3ce6_239434cuda3std6ranges3__45__cpo4swapE
	.align		8
        /*0058*/ 	.dword	_ZN40_INTERNAL_936e170d_4_k_cu_a87c3ce6_239434cuda3std6ranges3__45__cpo9iter_moveE
	.align		8
        /*0060*/ 	.dword	_ZN40_INTERNAL_936e170d_4_k_cu_a87c3ce6_239434cute7productE
	.align		8
        /*0068*/ 	.dword	_ZN40_INTERNAL_936e170d_4_k_cu_a87c3ce6_239434cute1_E
	.align		8
        /*0070*/ 	.dword	$str$25
	.align		8
        /*0078*/ 	.dword	$str$26
	.align		8
        /*0080*/ 	.dword	$str$27
	.align		8
        /*0088*/ 	.dword	$str$28


//--------------------- .text._ZN7cutlass13device_kernelINS_4gemm6kernel13GemmUniversalIN4cute5tupleIJiiiiEEENS1_10collective13CollectiveMmaINS1_35MainloopSm100TmaUmmaWarpSpecializedILi6ELi2ELi4ENS5_IJNS4_1CILi1EEESB_SB_EEEEENS5_IJNSA_ILi64EEENSA_ILi128EEESE_EEENS_12float_e4m3_tENS5_IJlSB_lEEESH_SI_NS4_8TiledMMAINS4_8MMA_AtomIJNS4_10MMA_TraitsINS4_19SM100_MMA_F8F6F4_SSEJSH_SH_fSE_SF_NS4_17integral_constantINS4_4UMMA5MajorELSP_0EEESQ_NSN_INSO_7ScaleInELSR_0EEESS_EEEEEENS4_6LayoutISC_NS5_IJNSA_ILi0EEESW_SW_EEEEENS5_IJNS4_10UnderscoreESZ_SZ_EEEEENS4_13SM90_TMA_LOADENS4_14ComposedLayoutINS4_7SwizzleILi2ELi4ELi3EEENS4_18smem_ptr_flag_bitsILi8EEENSV_INS5_IJNSA_ILi8EEESE_EEENS5_IJSE_SB_EEEEEEEvNS4_8identityES12_S1C_vS1D_EENS_8epilogue10collective18CollectiveEpilogueINS1F_23Sm100TmaWarpSpecializedILi2ELi2ELi32ELb0ELb0EEEJSG_NS5_IJNSV_ISE_SB_EES1K_EEESH_SI_SH_SI_NS1F_6fusion15FusionCallbacksIS1J_NS1M_17LinearCombinationISH_fSH_fLNS_15FloatRoundStyleE2EEESG_S1L_JEEENS4_5SM1004TMEM4LOAD26SM100_TMEM_LOAD_16dp32b32xES12_S1C_NS4_39AutoVectorizingCopyWithAssumedAlignmentILi128EEENS4_14SM90_TMA_STOREES1C_S1X_S1X_EEEvvEEEEvNT_6ParamsE --------------------------
	.section	.text._ZN7cutlass13device_kernelINS_4gemm6kernel13GemmUniversalIN4cute5tupleIJiiiiEEENS1_10collective13CollectiveMmaINS1_35MainloopSm100TmaUmmaWarpSpecializedILi6ELi2ELi4ENS5_IJNS4_1CILi1EEESB_SB_EEEEENS5_IJNSA_ILi64EEENSA_ILi128EEESE_EEENS_12float_e4m3_tENS5_IJlSB_lEEESH_SI_NS4_8TiledMMAINS4_8MMA_AtomIJNS4_10MMA_TraitsINS4_19SM100_MMA_F8F6F4_SSEJSH_SH_fSE_SF_NS4_17integral_constantINS4_4UMMA5MajorELSP_0EEESQ_NSN_INSO_7ScaleInELSR_0EEESS_EEEEEENS4_6LayoutISC_NS5_IJNSA_ILi0EEESW_SW_EEEEENS5_IJNS4_10UnderscoreESZ_SZ_EEEEENS4_13SM90_TMA_LOADENS4_14ComposedLayoutINS4_7SwizzleILi2ELi4ELi3EEENS4_18smem_ptr_flag_bitsILi8EEENSV_INS5_IJNSA_ILi8EEESE_EEENS5_IJSE_SB_EEEEEEEvNS4_8identityES12_S1C_vS1D_EENS_8epilogue10collective18CollectiveEpilogueINS1F_23Sm100TmaWarpSpecializedILi2ELi2ELi32ELb0ELb0EEEJSG_NS5_IJNSV_ISE_SB_EES1K_EEESH_SI_SH_SI_NS1F_6fusion15FusionCallbacksIS1J_NS1M_17LinearCombinationISH_fSH_fLNS_15FloatRoundStyleE2EEESG_S1L_JEEENS4_5SM1004TMEM4LOAD26SM100_TMEM_LOAD_16dp32b32xES12_S1C_NS4_39AutoVectorizingCopyWithAssumedAlignmentILi128EEENS4_14SM90_TMA_STOREES1C_S1X_S1X_EEEvvEEEEvNT_6ParamsE,"ax",@progbits
	.align	128
.text._ZN7cutlass13device_kernelINS_4gemm6kernel13GemmUniversalIN4cute5tupleIJiiiiEEENS1_10collective13CollectiveMmaINS1_35MainloopSm100TmaUmmaWarpSpecializedILi6ELi2ELi4ENS5_IJNS4_1CILi1EEESB_SB_EEEEENS5_IJNSA_ILi64EEENSA_ILi128EEESE_EEENS_12float_e4m3_tENS5_IJlSB_lEEESH_SI_NS4_8TiledMMAINS4_8MMA_AtomIJNS4_10MMA_TraitsINS4_19SM100_MMA_F8F6F4_SSEJSH_SH_fSE_SF_NS4_17integral_constantINS4_4UMMA5MajorELSP_0EEESQ_NSN_INSO_7ScaleInELSR_0EEESS_EEEEEENS4_6LayoutISC_NS5_IJNSA_ILi0EEESW_SW_EEEEENS5_IJNS4_10UnderscoreESZ_SZ_EEEEENS4_13SM90_TMA_LOADENS4_14ComposedLayoutINS4_7SwizzleILi2ELi4ELi3EEENS4_18smem_ptr_flag_bitsILi8EEENSV_INS5_IJNSA_ILi8EEESE_EEENS5_IJSE_SB_EEEEEEEvNS4_8identityES12_S1C_vS1D_EENS_8epilogue10collective18CollectiveEpilogueINS1F_23Sm100TmaWarpSpecializedILi2ELi2ELi32ELb0ELb0EEEJSG_NS5_IJNSV_ISE_SB_EES1K_EEESH_SI_SH_SI_NS1F_6fusion15FusionCallbacksIS1J_NS1M_17LinearCombinationISH_fSH_fLNS_15FloatRoundStyleE2EEESG_S1L_JEEENS4_5SM1004TMEM4LOAD26SM100_TMEM_LOAD_16dp32b32xES12_S1C_NS4_39AutoVectorizingCopyWithAssumedAlignmentILi128EEENS4_14SM90_TMA_STOREES1C_S1X_S1X_EEEvvEEEEvNT_6ParamsE:
        .type           _ZN7cutlass13device_kernelINS_4gemm6kernel13GemmUniversalIN4cute5tupleIJiiiiEEENS1_10collective13CollectiveMmaINS1_35MainloopSm100TmaUmmaWarpSpecializedILi6ELi2ELi4ENS5_IJNS4_1CILi1EEESB_SB_EEEEENS5_IJNSA_ILi64EEENSA_ILi128EEESE_EEENS_12float_e4m3_tENS5_IJlSB_lEEESH_SI_NS4_8TiledMMAINS4_8MMA_AtomIJNS4_10MMA_TraitsINS4_19SM100_MMA_F8F6F4_SSEJSH_SH_fSE_SF_NS4_17integral_constantINS4_4UMMA5MajorELSP_0EEESQ_NSN_INSO_7ScaleInELSR_0EEESS_EEEEEENS4_6LayoutISC_NS5_IJNSA_ILi0EEESW_SW_EEEEENS5_IJNS4_10UnderscoreESZ_SZ_EEEEENS4_13SM90_TMA_LOADENS4_14ComposedLayoutINS4_7SwizzleILi2ELi4ELi3EEENS4_18smem_ptr_flag_bitsILi8EEENSV_INS5_IJNSA_ILi8EEESE_EEENS5_IJSE_SB_EEEEEEEvNS4_8identityES12_S1C_vS1D_EENS_8epilogue10collective18CollectiveEpilogueINS1F_23Sm100TmaWarpSpecializedILi2ELi2ELi32ELb0ELb0EEEJSG_NS5_IJNSV_ISE_SB_EES1K_EEESH_SI_SH_SI_NS1F_6fusion15FusionCallbacksIS1J_NS1M_17LinearCombinationISH_fSH_fLNS_15FloatRoundStyleE2EEESG_S1L_JEEENS4_5SM1004TMEM4LOAD26SM100_TMEM_LOAD_16dp32b32xES12_S1C_NS4_39AutoVectorizingCopyWithAssumedAlignmentILi128EEENS4_14SM90_TMA_STOREES1C_S1X_S1X_EEEvvEEEEvNT_6ParamsE,@function
        .size           _ZN7cutlass13device_kernelINS_4gemm6kernel13GemmUniversalIN4cute5tupleIJiiiiEEENS1_10collective13CollectiveMmaINS1_35MainloopSm100TmaUmmaWarpSpecializedILi6ELi2ELi4ENS5_IJNS4_1CILi1EEESB_SB_EEEEENS5_IJNSA_ILi64EEENSA_ILi128EEESE_EEENS_12float_e4m3_tENS5_IJlSB_lEEESH_SI_NS4_8TiledMMAINS4_8MMA_AtomIJNS4_10MMA_TraitsINS4_19SM100_MMA_F8F6F4_SSEJSH_SH_fSE_SF_NS4_17integral_constantINS4_4UMMA5MajorELSP_0EEESQ_NSN_INSO_7ScaleInELSR_0EEESS_EEEEEENS4_6LayoutISC_NS5_IJNSA_ILi0EEESW_SW_EEEEENS5_IJNS4_10UnderscoreESZ_SZ_EEEEENS4_13SM90_TMA_LOADENS4_14ComposedLayoutINS4_7SwizzleILi2ELi4ELi3EEENS4_18smem_ptr_flag_bitsILi8EEENSV_INS5_IJNSA_ILi8EEESE_EEENS5_IJSE_SB_EEEEEEEvNS4_8identityES12_S1C_vS1D_EENS_8epilogue10collective18CollectiveEpilogueINS1F_23Sm100TmaWarpSpecializedILi2ELi2ELi32ELb0ELb0EEEJSG_NS5_IJNSV_ISE_SB_EES1K_EEESH_SI_SH_SI_NS1F_6fusion15FusionCallbacksIS1J_NS1M_17LinearCombinationISH_fSH_fLNS_15FloatRoundStyleE2EEESG_S1L_JEEENS4_5SM1004TMEM4LOAD26SM100_TMEM_LOAD_16dp32b32xES12_S1C_NS4_39AutoVectorizingCopyWithAssumedAlignmentILi128EEENS4_14SM90_TMA_STOREES1C_S1X_S1X_EEEvvEEEEvNT_6ParamsE,(.L_x_148 - _ZN7cutlass13device_kernelINS_4gemm6kernel13GemmUniversalIN4cute5tupleIJiiiiEEENS1_10collective13CollectiveMmaINS1_35MainloopSm100TmaUmmaWarpSpecializedILi6ELi2ELi4ENS5_IJNS4_1CILi1EEESB_SB_EEEEENS5_IJNSA_ILi64EEENSA_ILi128EEESE_EEENS_12float_e4m3_tENS5_IJlSB_lEEESH_SI_NS4_8TiledMMAINS4_8MMA_AtomIJNS4_10MMA_TraitsINS4_19SM100_MMA_F8F6F4_SSEJSH_SH_fSE_SF_NS4_17integral_constantINS4_4UMMA5MajorELSP_0EEESQ_NSN_INSO_7ScaleInELSR_0EEESS_EEEEEENS4_6LayoutISC_NS5_IJNSA_ILi0EEESW_SW_EEEEENS5_IJNS4_10UnderscoreESZ_SZ_EEEEENS4_13SM90_TMA_LOADENS4_14ComposedLayoutINS4_7SwizzleILi2ELi4ELi3EEENS4_18smem_ptr_flag_bitsILi8EEENSV_INS5_IJNSA_ILi8EEESE_EEENS5_IJSE_SB_EEEEEEEvNS4_8identityES12_S1C_vS1D_EENS_8epilogue10collective18CollectiveEpilogueINS1F_23Sm100TmaWarpSpecializedILi2ELi2ELi32ELb0ELb0EEEJSG_NS5_IJNSV_ISE_SB_EES1K_EEESH_SI_SH_SI_NS1F_6fusion15FusionCallbacksIS1J_NS1M_17LinearCombinationISH_fSH_fLNS_15FloatRoundStyleE2EEESG_S1L_JEEENS4_5SM1004TMEM4LOAD26SM100_TMEM_LOAD_16dp32b32xES12_S1C_NS4_39AutoVectorizingCopyWithAssumedAlignmentILi128EEENS4_14SM90_TMA_STOREES1C_S1X_S1X_EEEvvEEEEvNT_6ParamsE)
        .other          _ZN7cutlass13device_kernelINS_4gemm6kernel13GemmUniversalIN4cute5tupleIJiiiiEEENS1_10collective13CollectiveMmaINS1_35MainloopSm100TmaUmmaWarpSpecializedILi6ELi2ELi4ENS5_IJNS4_1CILi1EEESB_SB_EEEEENS5_IJNSA_ILi64EEENSA_ILi128EEESE_EEENS_12float_e4m3_tENS5_IJlSB_lEEESH_SI_NS4_8TiledMMAINS4_8MMA_AtomIJNS4_10MMA_TraitsINS4_19SM100_MMA_F8F6F4_SSEJSH_SH_fSE_SF_NS4_17integral_constantINS4_4UMMA5MajorELSP_0EEESQ_NSN_INSO_7ScaleInELSR_0EEESS_EEEEEENS4_6LayoutISC_NS5_IJNSA_ILi0EEESW_SW_EEEEENS5_IJNS4_10UnderscoreESZ_SZ_EEEEENS4_13SM90_TMA_LOADENS4_14ComposedLayoutINS4_7SwizzleILi2ELi4ELi3EEENS4_18smem_ptr_flag_bitsILi8EEENSV_INS5_IJNSA_ILi8EEESE_EEENS5_IJSE_SB_EEEEEEEvNS4_8identityES12_S1C_vS1D_EENS_8epilogue10collective18CollectiveEpilogueINS1F_23Sm100TmaWarpSpecializedILi2ELi2ELi32ELb0ELb0EEEJSG_NS5_IJNSV_ISE_SB_EES1K_EEESH_SI_SH_SI_NS1F_6fusion15FusionCallbacksIS1J_NS1M_17LinearCombinationISH_fSH_fLNS_15FloatRoundStyleE2EEESG_S1L_JEEENS4_5SM1004TMEM4LOAD26SM100_TMEM_LOAD_16dp32b32xES12_S1C_NS4_39AutoVectorizingCopyWithAssumedAlignmentILi128EEENS4_14SM90_TMA_STOREES1C_S1X_S1X_EEEvvEEEEvNT_6ParamsE,@"STO_CUDA_ENTRY STV_DEFAULT"
_ZN7cutlass13device_kernelINS_4gemm6kernel13GemmUniversalIN4cute5tupleIJiiiiEEENS1_10collective13CollectiveMmaINS1_35MainloopSm100TmaUmmaWarpSpecializedILi6ELi2ELi4ENS5_IJNS4_1CILi1EEESB_SB_EEEEENS5_IJNSA_ILi64EEENSA_ILi128EEESE_EEENS_12float_e4m3_tENS5_IJlSB_lEEESH_SI_NS4_8TiledMMAINS4_8MMA_AtomIJNS4_10MMA_TraitsINS4_19SM100_MMA_F8F6F4_SSEJSH_SH_fSE_SF_NS4_17integral_constantINS4_4UMMA5MajorELSP_0EEESQ_NSN_INSO_7ScaleInELSR_0EEESS_EEEEEENS4_6LayoutISC_NS5_IJNSA_ILi0EEESW_SW_EEEEENS5_IJNS4_10UnderscoreESZ_SZ_EEEEENS4_13SM90_TMA_LOADENS4_14ComposedLayoutINS4_7SwizzleILi2ELi4ELi3EEENS4_18smem_ptr_flag_bitsILi8EEENSV_INS5_IJNSA_ILi8EEESE_EEENS5_IJSE_SB_EEEEEEEvNS4_8identityES12_S1C_vS1D_EENS_8epilogue10collective18CollectiveEpilogueINS1F_23Sm100TmaWarpSpecializedILi2ELi2ELi32ELb0ELb0EEEJSG_NS5_IJNSV_ISE_SB_EES1K_EEESH_SI_SH_SI_NS1F_6fusion15FusionCallbacksIS1J_NS1M_17LinearCombinationISH_fSH_fLNS_15FloatRoundStyleE2EEESG_S1L_JEEENS4_5SM1004TMEM4LOAD26SM100_TMEM_LOAD_16dp32b32xES12_S1C_NS4_39AutoVectorizingCopyWithAssumedAlignmentILi128EEENS4_14SM90_TMA_STOREES1C_S1X_S1X_EEEvvEEEEvNT_6ParamsE:
[----:B------:R-:W1:Y:S01]  /*0000*/  LDC R1, c[0x0][0x37c] ;  /* 0x0000df00ff017b82 */ /* 0x000e620000000800 */
[----:B------:R-:W2:Y:S01]  /*0010*/  S2R R108, SR_TID.X ;  /* 0x00000000006c7919 */ /* 0x000ea20000002100 */
[----:B------:R-:W3:Y:S01]  /*0020*/  LDCU.64 UR4, c[0x0][0x890] ;  /* 0x00011200ff0477ac */ /* 0x000ee20008000a00 */
[----:B------:R-:W-:Y:S02]  /*0030*/  PRMT R95, RZ, 0x7610, R95 ;  /* 0x00007610ff5f7816 */ /* 0x000fe4000000005f */
[----:B------:R-:W-:Y:S01]  /*0040*/  ELECT P5, URZ, PT ;  /* 0x0000000000ff782f */ /* 0x000fe200038a0000 */
[----:B------:R-:W4:Y:S01]  /*0050*/  LDCU.64 UR46, c[0x0][0x358] ;  /* 0x00006b00ff2e77ac */ /* 0x000f220008000a00 */
[----:B---3--:R-:W-:-:S04]  /*0060*/  UISETP.NE.U32.AND UP0, UPT, UR4, URZ, UPT ;  /* 0x000000ff0400728c */ /* 0x008fc8000bf05070 */
[----:B------:R-:W-:Y:S01]  /*0070*/  UISETP.NE.AND.EX UP0, UPT, UR5, URZ, UPT, UP0 ;  /* 0x000000ff0500728c */ /* 0x000fe2000bf05300 */
[----:B--2---:R-:W-:-:S05]  /*0080*/  SHF.R.U32.HI R101, RZ, 0x5, R108 ;  /* 0x00000005ff657819 */ /* 0x004fca000001166c */
[----:B------:R-:W2:Y:S02]  /*0090*/  SHFL.IDX PT, R0, R101, RZ, 0x1f ;  /* 0x00001fff65007589 */ /* 0x000ea400000e0000 */
[----:B--2---:R-:W-:Y:S01]  /*00a0*/  R2UR UR8, R0 ;  /* 0x00000000000872ca */ /* 0x004fe200000e0000 */
[----:B-1--4-:R-:W-:-:S14]  /*00b0*/  BRA.U UP0, `(.L_x_0) ;  /* 0x00000001002c7547 */ /* 0x012fdc000b800000 */
[----:B------:R-:W1:Y:S02]  /*00c0*/  LDCU.64 UR6, c[0x0][0x888] ;  /* 0x00011100ff0677ac */ /* 0x000e640008000a00 */
[----:B-1----:R-:W-:-:S04]  /*00d0*/  UISETP.NE.U32.AND UP0, UPT, UR6, URZ, UPT ;  /* 0x000000ff0600728c */ /* 0x002fc8000bf05070 */
[----:B------:R-:W-:-:S09]  /*00e0*/  UISETP.NE.AND.EX UP0, UPT, UR7, URZ, UPT, UP0 ;  /* 0x000000ff0700728c */ /* 0x000fd2000bf05300 */
[----:B------:R-:W-:Y:S05]  /*00f0*/  BRA.U !UP0, `(.L_x_1) ;  /* 0x0000000108107547 */ /* 0x000fea000b800000 */
[----:B------:R-:W1:Y:S02]  /*0100*/  LDC.64 R2, c[0x0][0x888] ;  /* 0x00022200ff027b82 */ /* 0x000e640000000a00 */
[----:B-1----:R1:W5:Y:S01]  /*0110*/  LDG.E R49, desc[UR46][R2.64] ;  /* 0x0000002e02317981 */ /* 0x002362000c1e1900 */
[----:B------:R-:W-:Y:S01]  /*0120*/  HFMA2 R95, -RZ, RZ, 0, 5.9604644775390625e-08 ;  /* 0x00000001ff5f7431 */ /* 0x000fe200000001ff */
[----:B------:R-:W-:Y:S05]  /*0130*/  BRA `(.L_x_0) ;  /* 0x00000000000c7947 */ /* 0x000fea0003800000 */
.L_x_1:
[----:B------:R-:W1:Y:S01]  /*0140*/  LDCU UR6, c[0x0][0x880] ;  /* 0x00011000ff0677ac */ /* 0x000e620008000800 */
[----:B------:R-:W-:Y:S01]  /*0150*/  HFMA2 R95, -RZ, RZ, 0, 5.9604644775390625e-08 ;  /* 0x00000001ff5f7431 */ /* 0x000fe200000001ff */
[----:B-1----:R-:W-:-:S07]  /*0160*/  MOV R49, UR6 ;  /* 0x0000000600317c02 */ /* 0x002fce0008000f00 */
.L_x_0:
[----:B------:R-:W2:Y:S02]  /*0170*/  LDCU.64 UR6, c[0x0][0x8b0] ;  /* 0x00011600ff0677ac */ /* 0x000ea40008000a00 */
[----:B--2---:R-:W-:-:S04]  /*0180*/  UISETP.NE.U32.AND UP0, UPT, UR6, URZ, UPT ;  /* 0x000000ff0600728c */ /* 0x004fc8000bf05070 */
[----:B------:R-:W-:-:S09]  /*0190*/  UISETP.NE.AND.EX UP0, UPT, UR7, URZ, UPT, UP0 ;  /* 0x000000ff0700728c */ /* 0x000fd2000bf05300 */
[----:B------:R-:W-:Y:S05]  /*01a0*/  BRA.U UP0, `(.L_x_2) ;  /* 0x0000000100247547 */ /* 0x000fea000b800000 */
[----:B------:R-:W2:Y:S02]  /*01b0*/  LDCU.64 UR6, c[0x0][0x8a8] ;  /* 0x00011500ff0677ac */ /* 0x000ea40008000a00 */
[----:B--2---:R-:W-:-:S04]  /*01c0*/  UISETP.NE.U32.AND UP0, UPT, UR6, URZ, UPT ;  /* 0x000000ff0600728c */ /* 0x004fc8000bf05070 */
[----:B------:R-:W-:-:S09]  /*01d0*/  UISETP.NE.AND.EX UP0, UPT, UR7, URZ, UPT, UP0 ;  /* 0x000000ff0700728c */ /* 0x000fd2000bf05300 */
[----:B------:R-:W-:Y:S05]  /*01e0*/  BRA.U !UP0, `(.L_x_3) ;  /* 0x00000001080c7547 */ /* 0x000fea000b800000 */
[----:B-1----:R-:W1:Y:S02]  /*01f0*/  LDC.64 R2, c[0x0][0x8a8] ;  /* 0x00022a00ff027b82 */ /* 0x002e640000000a00 */
[----:B-1----:R2:W5:Y:S01]  /*0200*/  LDG.E R47, desc[UR46][R2.64] ;  /* 0x0000002e022f7981 */ /* 0x002562000c1e1900 */
[----:B------:R-:W-:Y:S05]  /*0210*/  BRA `(.L_x_2) ;  /* 0x0000000000087947 */ /* 0x000fea0003800000 */
.L_x_3:
[----:B------:R-:W2:Y:S02]  /*0220*/  LDCU UR6, c[0x0][0x8a0] ;  /* 0x00011400ff0677ac */ /* 0x000ea40008000800 */
[----:B--2---:R-:W-:Y:S02]  /*0230*/  MOV R47, UR6 ;  /* 0x00000006002f7c02 */ /* 0x004fe40008000f00 */
.L_x_2:
[----:B------:R-:W-:Y:S01]  /*0240*/  IMAD.U32 R0, RZ, RZ, UR8 ;  /* 0x00000008ff007e24 */ /* 0x000fe2000f8e00ff */
[----:B------:R-:W-:Y:S04]  /*0250*/  BSSY.RECONVERGENT B0, `(.L_x_4) ;  /* 0x000000c000007945 */ /* 0x000fe80003800200 */
[C---:B------:R-:W-:Y:S02]  /*0260*/  ISETP.NE.OR P1, PT, R0.reuse, 0x1, !P5 ;  /* 0x000000010000780c */ /* 0x040fe40006f25670 */
[----:B------:R-:W-:-:S11]  /*0270*/  ISETP.NE.OR P0, PT, R0, 0x3, !P5 ;  /* 0x000000030000780c */ /* 0x000fd60006f05670 */
[----:B------:R-:W-:Y:S05]  /*0280*/  @P1 BRA `(.L_x_5) ;  /* 0x0000000000201947 */ /* 0x000fea0003800000 */
[----:B------:R-:W3:Y:S02]  /*0290*/  LDCU.64 UR6, c[0x0][0x348] ;  /* 0x00006900ff0677ac */ /* 0x000ee40008000a00 */
[----:B---3--:R-:W-:Y:S02]  /*02a0*/  UIADD3 UR10, UP1, UPT, UR6, 0x80, URZ ;  /* 0x00000080060a7890 */ /* 0x008fe4000ff3e0ff */
[----:B------:R-:W-:Y:S02]  /*02b0*/  UIADD3 UR6, UP0, UPT, UR6, 0x180, URZ ;  /* 0x0000018006067890 */ /* 0x000fe4000ff1e0ff */
[----:B------:R-:W-:Y:S02]  /*02c0*/  UIADD3.X UR11, UPT, UPT, URZ, UR7, URZ, UP1, !UPT ;  /* 0x00000007ff0b7290 */ /* 0x000fe40008ffe4ff */
[----:B------:R-:W-:-:S07]  /*02d0*/  UIADD3.X UR7, UPT, UPT, URZ, UR7, URZ, UP0, !UPT ;  /* 0x00000007ff077290 */ /* 0x000fce00087fe4ff */
[----:B------:R3:W-:Y:S02]  /*02e0*/  UTMACCTL.PF [UR10] ;  /* 0x000000000a0079b9 */ /* 0x0007e40008040000 */
[----:B------:R3:W-:Y:S02]  /*02f0*/  UTMACCTL.PF [UR6] ;  /* 0x00000000060079b9 */ /* 0x0007e40008040000 */
[----:B---3--:R-:W-:Y:S01]  /*0300*/  NOP ;  /* 0x0000000000007918 */ /* 0x008fe20000000000 */
.L_x_5:
[----:B------:R-:W-:Y:S05]  /*0310*/  BSYNC.RECONVERGENT B0 ;  /* 0x0000000000007941 */ /* 0x000fea0003800200 */
.L_x_4:
[----:B------:R-:W-:Y:S04]  /*0320*/  BSSY.RECONVERGENT B0, `(.L_x_6) ;  /* 0x000000a000007945 */ /* 0x000fe80003800200 */
        /* <DEDUP_REMOVED lines=9> */
.L_x_7:
[----:B------:R-:W-:Y:S05]  /*03c0*/  BSYNC.RECONVERGENT B0 ;  /* 0x0000000000007941 */ /* 0x000fea0003800200 */
.L_x_6:
[----:B------:R-:W3:Y:S01]  /*03d0*/  LDCU.64 UR6, c[0x0][0x888] ;  /* 0x00011100ff0677ac */ /* 0x000ee20008000a00 */
[----:B------:R-:W-:Y:S02]  /*03e0*/  UISETP.EQ.U32.AND UP1, UPT, UR4, URZ, UPT ;  /* 0x000000ff0400728c */ /* 0x000fe4000bf22070 */
[----:B------:R-:W-:Y:S02]  /*03f0*/  UPLOP3.LUT UP2, UPT, UPT, UPT, UPT, 0x80, 0x8 ;  /* 0x000000000008789c */ /* 0x000fe40003f4f070 */
[----:B---3--:R-:W-:-:S04]  /*0400*/  UISETP.NE.U32.AND UP0, UPT, UR6, URZ, UPT ;  /* 0x000000ff0600728c */ /* 0x008fc8000bf05070 */
[----:B------:R-:W-:-:S04]  /*0410*/  UISETP.NE.AND.EX UP0, UPT, UR7, URZ, UPT, UP0 ;  /* 0x000000ff0700728c */ /* 0x000fc8000bf05300 */
[----:B------:R-:W-:-:S04]  /*0420*/  UISETP.EQ.OR.EX UP3, UPT, UR5, URZ, !UP0, UP1 ;  /* 0x000000ff0500728c */ /* 0x000fc8000c762710 */
[----:B------:R-:W-:-:S05]  /*0430*/  UP2UR UR50, UPR, URZ, 0x8 ;  /* 0x00000008ff327883 */ /* 0x000fca0008000000 */
[----:B------:R-:W-:Y:S07]  /*0440*/  BRA.U !UP3, `(.L_x_8) ;  /* 0x000000010b207547 */ /* 0x000fee000b800000 */
[----:B------:R-:W-:Y:S01]  /*0450*/  UISETP.NE.U32.AND UP2, UPT, UR4, URZ, UPT ;  /* 0x000000ff0400728c */ /* 0x000fe2000bf45070 */
[----:B-----5:R-:W-:Y:S01]  /*0460*/  FSETP.NEU.AND P0, PT, R49, RZ, PT ;  /* 0x000000ff3100720b */ /* 0x020fe20003f0d000 */
[----:B------:R-:W-:Y:S02]  /*0470*/  USEL UR4, URZ, 0xffffffff, UP0 ;  /* 0xffffffffff047887 */ /* 0x000fe40008000000 */
[----:B------:R-:W-:-:S10]  /*0480*/  UISETP.NE.AND.EX UP2, UPT, UR5, URZ, UPT, UP2 ;  /* 0x000000ff0500728c */ /* 0x000fd4000bf45320 */
[----:B------:R-:W-:Y:S01]  /*0490*/  VOTEU.ANY UP1, P0 ;  /* 0x0000000000ff7886 */ /* 0x000fe20000020100 */
[----:B------:R-:W-:-:S04]  /*04a0*/  @!UP2 USEL UR4, URZ, 0xffffffff, UP1 ;  /* 0xffffffffff04a887 */ /* 0x000fc80008800000 */
[----:B------:R-:W-:-:S04]  /*04b0*/  ULOP3.LUT UR4, UR4, 0x1, URZ, 0xc0, !UPT ;  /* 0x0000000104047892 */ /* 0x000fc8000f8ec0ff */
[----:B------:R-:W-:-:S11]  /*04c0*/  UISETP.NE.U32.AND UP2, UPT, UR4, 0x1, UPT ;  /* 0x000000010400788c */ /* 0x000fd6000bf45070 */
.L_x_8:
[----:B-12---:R-:W1:Y:S01]  /*04d0*/  SHFL.IDX PT, R2, R101, RZ, 0x1f ;  /* 0x00001fff65027589 */ /* 0x006e6200000e0000 */
[----:B------:R-:W-:-:S04]  /*04e0*/  UISETP.NE.AND UP1, UPT, UR8, 0x2, UPT ;  /* 0x000000020800788c */ /* 0x000fc8000bf25270 */
[----:B------:R-:W-:Y:S01]  /*04f0*/  USEL UR6, URZ, 0x1, UP1 ;  /* 0x00000001ff067887 */ /* 0x000fe20008800000 */
[----:B-1----:R-:W-:-:S13]  /*0500*/  ISETP.NE.AND P0, PT, R2, RZ, PT ;  /* 0x000000ff0200720c */ /* 0x002fda0003f05270 */
[----:B------:R-:W-:Y:S05]  /*0510*/  @P0 BRA `(.L_x_9) ;  /* 0x0000000000580947 */ /* 0x000fea0003800000 */
[----:B------:R-:W1:Y:S01]  /*0520*/  S2UR UR5, SR_CgaCtaId ;  /* 0x00000000000579c3 */ /* 0x000e620000008800 */
[----:B------:R-:W-:Y:S01]  /*0530*/  UMOV UR7, 0x400 ;  /* 0x0000040000077882 */ /* 0x000fe20000000000 */
[----:B------:R-:W-:Y:S01]  /*0540*/  UMOV UR4, 0x1 ;  /* 0x0000000100047882 */ /* 0x000fe20000000000 */
[----:B------:R-:W-:Y:S01]  /*0550*/  ELECT P0, URZ, PT ;  /* 0x0000000000ff782f */ /* 0x000fe20003800000 */
[----:B------:R-:W-:-:S04]  /*0560*/  UIADD3 UR10, UPT, UPT, -UR4, 0x100000, URZ ;  /* 0x00100000040a7890 */ /* 0x000fc8000fffe1ff */
[----:B------:R-:W-:Y:S02]  /*0570*/  USHF.L.U32 UR11, UR10, 0xb, URZ ;  /* 0x0000000b0a0b7899 */ /* 0x000fe400080006ff */
[----:B------:R-:W-:Y:S02]  /*0580*/  USHF.L.U32 UR10, UR10, 0x1, URZ ;  /* 0x000000010a0a7899 */ /* 0x000fe400080006ff */
[----:B-1----:R-:W-:Y:S01]  /*0590*/  ULEA UR5, UR5, UR7, 0x18 ;  /* 0x0000000705057291 */ /* 0x002fe2000f8ec0ff */
[----:B------:R-:W1:Y:S11]  /*05a0*/  FENCE.VIEW.ASYNC.S ;  /* 0x00000000000073c6 */ /* 0x000e760000000000 */
[----:B-1----:R1:W2:Y:S01]  /*05b0*/  SYNCS.EXCH.64 URZ, [UR5], UR10 ;  /* 0x0000000a05ff75b2 */ /* 0x0022a20008000100 */
[----:B------:R1:W3:Y:S01]  /*05c0*/  SYNCS.EXCH.64 URZ, [UR5+0x30], UR10 ;  /* 0x0000300a05ff75b2 */ /* 0x0002e20008000100 */
[----:B------:R1:W4:Y:S01]  /*05d0*/  SYNCS.EXCH.64 URZ, [UR5+0x8], UR10 ;  /* 0x0000080a05ff75b2 */ /* 0x0003220008000100 */
[----:B------:R1:W1:Y:S01]  /*05e0*/  SYNCS.EXCH.64 URZ, [UR5+0x38], UR10 ;  /* 0x0000380a05ff75b2 */ /* 0x0002620008000100 */
        /* <DEDUP_REMOVED lines=8> */
[----:B------:R-:W-:Y:S01]  /*0670*/  NOP ;  /* 0x0000000000007918 */ /* 0x000fe20000000000 */
.L_x_9:
[----:B------:R-:W2:Y:S01]  /*0680*/  SHFL.IDX PT, R2, R101, RZ, 0x1f ;  /* 0x00001fff65027589 */ /* 0x000ea200000e0000 */
[----:B------:R-:W-:Y:S01]  /*0690*/  NOP ;  /* 0x0000000000007918 */ /* 0x000fe20000000000 */
[----:B--2---:R-:W-:-:S13]  /*06a0*/  ISETP.NE.AND P0, PT, R2, 0x1, PT ;  /* 0x000000010200780c */ /* 0x004fda0003f05270 */
[----:B------:R-:W-:Y:S05]  /*06b0*/  @P0 BRA `(.L_x_10) ;  /* 0x0000000000480947 */ /* 0x000fea0003800000 */
[----:B------:R-:W2:Y:S01]  /*06c0*/  S2UR UR7, SR_CgaCtaId ;  /* 0x00000000000779c3 */ /* 0x000ea20000008800 */
[----:B------:R-:W-:Y:S01]  /*06d0*/  UMOV UR9, 0x400 ;  /* 0x0000040000097882 */ /* 0x000fe20000000000 */
[----:B-1----:R-:W-:Y:S01]  /*06e0*/  UMOV UR5, 0x20 ;  /* 0x0000002000057882 */ /* 0x002fe20000000000 */
[----:B------:R-:W-:Y:S01]  /*06f0*/  UMOV UR4, 0x80 ;  /* 0x0000008000047882 */ /* 0x000fe20000000000 */
[----:B------:R-:W-:-:S04]  /*0700*/  UIADD3 UR10, UPT, UPT, -UR5, 0x100000, URZ ;  /* 0x00100000050a7890 */ /* 0x000fc8000fffe1ff */
[----:B------:R-:W-:Y:S02]  /*0710*/  USHF.L.U32 UR11, UR10, 0xb, URZ ;  /* 0x0000000b0a0b7899 */ /* 0x000fe400080006ff */
[----:B------:R-:W-:Y:S02]  /*0720*/  USHF.L.U32 UR10, UR10, 0x1, URZ ;  /* 0x000000010a0a7899 */ /* 0x000fe400080006ff */
[----:B------:R-:W-:-:S04]  /*0730*/  UIADD3 UR4, UPT, UPT, -UR4, 0x100000, URZ ;  /* 0x0010000004047890 */ /* 0x000fc8000fffe1ff */
[----:B------:R-:W-:Y:S02]  /*0740*/  USHF.L.U32 UR5, UR4, 0xb, URZ ;  /* 0x0000000b04057899 */ /* 0x000fe400080006ff */
[----:B------:R-:W-:Y:S01]  /*0750*/  USHF.L.U32 UR4, UR4, 0x1, URZ ;  /* 0x0000000104047899 */ /* 0x000fe200080006ff */
[----:B------:R-:W-:Y:S01]  /*0760*/  ELECT P0, URZ, PT ;  /* 0x0000000000ff782f */ /* 0x000fe20003800000 */
[----:B--2---:R-:W-:Y:S01]  /*0770*/  ULEA UR7, UR7, UR9, 0x18 ;  /* 0x0000000907077291 */ /* 0x004fe2000f8ec0ff */
[----:B------:R-:W1:Y:S11]  /*0780*/  FENCE.VIEW.ASYNC.S ;  /* 0x00000000000073c6 */ /* 0x000e760000000000 */
[----:B-1----:R2:W1:Y:S01]  /*0790*/  SYNCS.EXCH.64 URZ, [UR7+0x60], UR10 ;  /* 0x0000600a07ff75b2 */ /* 0x0024620008000100 */
[----:B------:R2:W1:Y:S01]  /*07a0*/  SYNCS.EXCH.64 URZ, [UR7+0x70], UR4 ;  /* 0x0000700407ff75b2 */ /* 0x0004620008000100 */
[----:B------:R2:W1:Y:S01]  /*07b0*/  SYNCS.EXCH.64 URZ, [UR7+0x68], UR10 ;  /* 0x0000680a07ff75b2 */ /* 0x0004620008000100 */
[----:B------:R2:W1:Y:S02]  /*07c0*/  SYNCS.EXCH.64 URZ, [UR7+0x78], UR4 ;  /* 0x0000780407ff75b2 */ /* 0x0004640008000100 */
[----:B--2---:R-:W-:Y:S01]  /*07d0*/  NOP ;  /* 0x0000000000007918 */ /* 0x004fe20000000000 */
.L_x_10:
[----:B------:R-:W2:Y:S01]  /*07e0*/  SHFL.IDX PT, R2, R101, RZ, 0x1f ;  /* 0x00001fff65027589 */ /* 0x000ea200000e0000 */
[----:B------:R-:W-:Y:S01]  /*07f0*/  NOP ;  /* 0x0000000000007918 */ /* 0x000fe20000000000 */
[----:B--2---:R-:W-:-:S13]  /*0800*/  ISETP.NE.AND P0, PT, R2, 0x3, PT ;  /* 0x000000030200780c */ /* 0x004fda0003f05270 */
[----:B------:R-:W-:Y:S05]  /*0810*/  @P0 BRA `(.L_x_11) ;  /* 0x0000000000300947 */ /* 0x000fea0003800000 */
[----:B-1----:R-:W1:Y:S01]  /*0820*/  S2UR UR5, SR_CgaCtaId ;  /* 0x00000000000579c3 */ /* 0x002e620000008800 */
        /* <DEDUP_REMOVED lines=8> */
[----:B-1----:R2:W1:Y:S01]  /*08b0*/  SYNCS.EXCH.64 URZ, [UR5+0x80], UR10 ;  /* 0x0000800a05ff75b2 */ /* 0x0024620008000100 */
[----:B------:R2:W1:Y:S02]  /*08c0*/  SYNCS.EXCH.64 URZ, [UR5+0x88], UR10 ;  /* 0x0000880a05ff75b2 */ /* 0x0004640008000100 */
[----:B--2---:R-:W-:Y:S01]  /*08d0*/  NOP ;  /* 0x0000000000007918 */ /* 0x004fe20000000000 */
.L_x_11:
[----:B------:R-:W2:Y:S01]  /*08e0*/  SHFL.IDX PT, R2, R101, RZ, 0x1f ;  /* 0x00001fff65027589 */ /* 0x000ea200000e0000 */
[----:B------:R-:W-:Y:S01]  /*08f0*/  NOP ;  /* 0x0000000000007918 */ /* 0x000fe20000000000 */
[----:B--2---:R-:W-:-:S13]  /*0900*/  ISETP.NE.AND P0, PT, R2, 0x4, PT ;  /* 0x000000040200780c */ /* 0x004fda0003f05270 */
[----:B------:R-:W-:Y:S05]  /*0910*/  @P0 BRA `(.L_x_12) ;  /* 0x00000000004c0947 */ /* 0x000fea0003800000 */
[----:B-1----:R-:W1:Y:S01]  /*0920*/  S2UR UR5, SR_CgaCtaId ;  /* 0x00000000000579c3 */ /* 0x002e620000008800 */
[----:B------:R-:W-:Y:S01]  /*0930*/  UMOV UR9, 0x100 ;  /* 0x0000010000097882 */ /* 0x000fe20000000000 */
[----:B------:R-:W-:Y:S01]  /*0940*/  UMOV UR7, 0x400 ;  /* 0x0000040000077882 */ /* 0x000fe20000000000 */
[----:B------:R-:W-:Y:S01]  /*0950*/  USEL UR9, UR9, 0xe0, UP2 ;  /* 0x000000e009097887 */ /* 0x000fe20009000000 */
[----:B------:R-:W-:Y:S01]  /*0960*/  UMOV UR4, 0x1 ;  /* 0x0000000100047882 */ /* 0x000fe20000000000 */
[----:B------:R-:W-:Y:S01]  /*0970*/  ELECT P0, URZ, PT ;  /* 0x0000000000ff782f */ /* 0x000fe20003800000 */
[----:B------:R-:W-:-:S04]  /*0980*/  UIADD3 UR10, UPT, UPT, -UR4, 0x100000, URZ ;  /* 0x00100000040a7890 */ /* 0x000fc8000fffe1ff */
[----:B------:R-:W-:Y:S02]  /*0990*/  USHF.L.U32 UR11, UR10, 0xb, URZ ;  /* 0x0000000b0a0b7899 */ /* 0x000fe400080006ff */
[----:B------:R-:W-:Y:S02]  /*09a0*/  USHF.L.U32 UR10, UR10, 0x1, URZ ;  /* 0x000000010a0a7899 */ /* 0x000fe400080006ff */
[----:B------:R-:W-:-:S04]  /*09b0*/  UIADD3 UR12, UPT, UPT, -UR9, 0x100000, URZ ;  /* 0x00100000090c7890 */ /* 0x000fc8000fffe1ff */
[----:B------:R-:W-:Y:S02]  /*09c0*/  USHF.L.U32 UR13, UR12, 0xb, URZ ;  /* 0x0000000b0c0d7899 */ /* 0x000fe400080006ff */
[----:B------:R-:W-:Y:S02]  /*09d0*/  USHF.L.U32 UR12, UR12, 0x1, URZ ;  /* 0x000000010c0c7899 */ /* 0x000fe400080006ff */
[----:B-1----:R-:W-:Y:S01]  /*09e0*/  ULEA UR5, UR5, UR7, 0x18 ;  /* 0x0000000705057291 */ /* 0x002fe2000f8ec0ff */
[----:B------:R-:W1:Y:S11]  /*09f0*/  FENCE.VIEW.ASYNC.S ;  /* 0x00000000000073c6 */ /* 0x000e760000000000 */
[----:B-1----:R2:W1:Y:S01]  /*0a00*/  SYNCS.EXCH.64 URZ, [UR5+0x90], UR10 ;  /* 0x0000900a05ff75b2 */ /* 0x0024620008000100 */
[----:B------:R2:W1:Y:S01]  /*0a10*/  SYNCS.EXCH.64 URZ, [UR5+0xa0], UR12 ;  /* 0x0000a00c05ff75b2 */ /* 0x0004620008000100 */
[----:B------:R2:W1:Y:S01]  /*0a20*/  SYNCS.EXCH.64 URZ, [UR5+0x98], UR10 ;  /* 0x0000980a05ff75b2 */ /* 0x0004620008000100 */
[----:B------:R2:W1:Y:S02]  /*0a30*/  SYNCS.EXCH.64 URZ, [UR5+0xa8], UR12 ;  /* 0x0000a80c05ff75b2 */ /* 0x0004640008000100 */
[----:B--2---:R-:W-:Y:S01]  /*0a40*/  NOP ;  /* 0x0000000000007918 */ /* 0x004fe20000000000 */
.L_x_12:
        /* <DEDUP_REMOVED lines=20> */
[----:B------:R2:W1:Y:S01]  /*0b90*/  SYNCS.EXCH.64 URZ, [UR7+0xd8], UR4 ;  /* 0x0000d80407ff75b2 */ /* 0x0004620008000100 */
[----:B------:R2:W1:Y:S01]  /*0ba0*/  SYNCS.EXCH.64 URZ, [UR7+0xc0], UR10 ;  /* 0x0000c00a07ff75b2 */ /* 0x0004620008000100 */
[----:B------:R2:W1:Y:S01]  /*0bb0*/  SYNCS.EXCH.64 URZ, [UR7+0xe0], UR4 ;  /* 0x0000e00407ff75b2 */ /* 0x0004620008000100 */
[----:B------:R2:W1:Y:S01]  /*0bc0*/  SYNCS.EXCH.64 URZ, [UR7+0xc8], UR10 ;  /* 0x0000c80a07ff75b2 */ /* 0x0004620008000100 */
[----:B------:R2:W1:Y:S02]  /*0bd0*/  SYNCS.EXCH.64 URZ, [UR7+0xe8], UR4 ;  /* 0x0000e80407ff75b2 */ /* 0x0004640008000100 */
[----:B--2---:R-:W-:Y:S01]  /*0be0*/  NOP ;  /* 0x0000000000007918 */ /* 0x004fe20000000000 */
.L_x_13:
        /* <DEDUP_REMOVED lines=18> */
.L_x_14:
[----:B-1----:R-:W1:Y:S01]  /*0d10*/  S2UR UR5, SR_CTAID.X ;  /* 0x00000000000579c3 */ /* 0x002e620000002500 */
[----:B------:R-:W-:-:S05]  /*0d20*/  CS2R.32 R96, SR_CgaSize ;  /* 0x0000000000607805 */ /* 0x000fca0000008a00 */
[----:B------:R-:W-:-:S05]  /*0d30*/  IMAD R96, R96, -0xa0, RZ ;  /* 0xffffff6060607824 */ /* 0x000fca00078e02ff */
[----:B------:R-:W-:-:S14]  /*0d40*/  R2UR UR9, R96 ;  /* 0x00000000600972ca */ /* 0x000fdc00000e0000 */
[----:B------:R-:W2:Y:S01]  /*0d50*/  LDCU UR9, c[0x0][UR9+0x2b0] ;  /* 0x00005600090977ac */ /* 0x000ea20008000800 */
[----:B------:R-:W-:Y:S01]  /*0d60*/  NOP ;  /* 0x0000000000007918 */ /* 0x000fe20000000000 */
[----:B------:R-:W-:-:S05]  /*0d70*/  CS2R.32 R96, SR_CgaSize ;  /* 0x0000000000607805 */ /* 0x000fca0000008a00 */
[----:B------:R-:W-:-:S05]  /*0d80*/  IMAD R96, R96, -0xa0, RZ ;  /* 0xffffff6060607824 */ /* 0x000fca00078e02ff */
[----:B------:R-:W-:-:S14]  /*0d90*/  R2UR UR7, R96 ;  /* 0x00000000600772ca */ /* 0x000fdc00000e0000 */
[----:B------:R-:W3:Y:S01]  /*0da0*/  LDCU UR7, c[0x0][UR7+0x2b4] ;  /* 0x00005680070777ac */ /* 0x000ee20008000800 */
[----:B------:R-:W4:Y:S08]  /*0db0*/  S2UR UR4, SR_CTAID.Y ;  /* 0x00000000000479c3 */ /* 0x000f300000002600 */
[----:B------:R-:W3:Y:S01]  /*0dc0*/  LDC R9, c[0x0][0xb24] ;  /* 0x0002c900ff097b82 */ /* 0x000ee20000000800 */
[----:B-1----:R-:W-:-:S02]  /*0dd0*/  I2FP.F32.U32 R4, UR5 ;  /* 0x0000000500047c45 */ /* 0x002fc40008201000 */
[----:B------:R-:W-:-:S05]  /*0de0*/  CS2R.32 R5, SR_CgaSize ;  /* 0x0000000000057805 */ /* 0x000fca0000008a00 */
[----:B------:R-:W-:-:S06]  /*0df0*/  IMAD R5, R5, -0xa0, RZ ;  /* 0xffffff6005057824 */ /* 0x000fcc00078e02ff */
[----:B------:R-:W1:Y:S01]  /*0e00*/  LDC R5, c[0x0][R5+0x2a0] ;  /* 0x0000a80005057b82 */ /* 0x000e620000000800 */
[----:B------:R-:W-:Y:S01]  /*0e10*/  MOV R21, UR5 ;  /* 0x0000000500157c02 */ /* 0x000fe20008000f00 */
[----:B--2---:R-:W-:Y:S01]  /*0e20*/  FMUL R4, R4, UR9 ;  /* 0x0000000904047c20 */ /* 0x004fe20008400000 */
[----:B----4-:R-:W-:Y:S02]  /*0e30*/  I2FP.F32.U32 R2, UR4 ;  /* 0x0000000400027c45 */ /* 0x010fe40008201000 */
[----:B------:R-:W-:-:S05]  /*0e40*/  CS2R.32 R3, SR_CgaSize ;  /* 0x0000000000037805 */ /* 0x000fca0000008a00 */
[----:B------:R-:W-:-:S06]  /*0e50*/  IMAD R3, R3, -0xa0, RZ ;  /* 0xffffff6003037824 */ /* 0x000fcc00078e02ff */
[----:B------:R-:W2:Y:S01]  /*0e60*/  LDC R3, c[0x0][R3+0x2a4] ;  /* 0x0000a90003037b82 */ /* 0x000ea20000000800 */
[----:B------:R-:W4:Y:S01]  /*0e70*/  F2I.U32.TRUNC.NTZ R96, R4 ;  /* 0x0000000400607305 */ /* 0x000f22000020f000 */
[----:B------:R-:W-:Y:S01]  /*0e80*/  MOV R20, UR4 ;  /* 0x0000000400147c02 */ /* 0x000fe20008000f00 */
[----:B---3--:R-:W-:-:S05]  /*0e90*/  FMUL R2, R2, UR7 ;  /* 0x0000000702027c20 */ /* 0x008fca0008400000 */
[----:B------:R-:W-:Y:S01]  /*0ea0*/  BAR.SYNC.DEFER_BLOCKING 0x0 ;  /* 0x0000000000007b1d */ /* 0x000fe20000010000 */
[----:B------:R-:W-:-:S05]  /*0eb0*/  ISETP.GE.AND P0, PT, R9, 0x1, PT ;  /* 0x000000010900780c */ /* 0x000fca0003f06270 */
[----:B------:R-:W3:Y:S02]  /*0ec0*/  F2I.U32.TRUNC.NTZ R94, R2 ;  /* 0x00000002005e7305 */ /* 0x000ee4000020f000 */
[----:B------:R-:W2:Y:S01]  /*0ed0*/  S2UR UR36, SR_CTAID.Z ;  /* 0x00000000002479c3 */ /* 0x000ea20000002700 */
[----:B----4-:R-:W-:-:S05]  /*0ee0*/  IADD3 R96, PT, PT, -R96, RZ, RZ ;  /* 0x000000ff60607210 */ /* 0x010fca0007ffe1ff */
[----:B-1----:R-:W-:Y:S01]  /*0ef0*/  IMAD R96, R5, R96, UR5 ;  /* 0x0000000505607e24 */ /* 0x002fe2000f8e0260 */
[----:B---3--:R-:W-:-:S05]  /*0f00*/  IADD3 R94, PT, PT, -R94, RZ, RZ ;  /* 0x000000ff5e5e7210 */ /* 0x008fca0007ffe1ff */
[----:B--2---:R-:W-:Y:S01]  /*0f10*/  IMAD R94, R3, R94, UR4 ;  /* 0x00000004035e7e24 */ /* 0x004fe2000f8e025e */
[----:B------:R-:W-:Y:S06]  /*0f20*/  @!P0 BRA `(.L_x_15) ;  /* 0x0000000000b88947 */ /* 0x000fec0003800000 */
[----:B------:R-:W1:Y:S01]  /*0f30*/  LDC.64 R4, c[0x0][0xb18] ;  /* 0x0002c600ff047b82 */ /* 0x000e620000000a00 */
[----:B------:R-:W-:-:S07]  /*0f40*/  ISETP.NE.AND P0, PT, R9, 0x1, PT ;  /* 0x000000010900780c */ /* 0x000fce0003f05270 */
[----:B------:R-:W2:Y:S08]  /*0f50*/  LDC R10, c[0x0][0xb0c] ;  /* 0x0002c300ff0a7b82 */ /* 0x000eb00000000800 */
[----:B------:R-:W3:Y:S08]  /*0f60*/  LDC R11, c[0x0][0x370] ;  /* 0x0000dc00ff0b7b82 */ /* 0x000ef00000000800 */
[----:B------:R-:W4:Y:S01]  /*0f70*/  LDC R12, c[0x0][0x374] ;  /* 0x0000dd00ff0c7b82 */ /* 0x000f220000000800 */
[----:B-1----:R-:W-:-:S07]  /*0f80*/  ISETP.NE.AND P1, PT, R4, 0x1, PT ;  /* 0x000000010400780c */ /* 0x002fce0003f25270 */
[----:B------:R-:W3:Y:S01]  /*0f90*/  LDC.64 R6, c[0x0][0xb10] ;  /* 0x0002c400ff067b82 */ /* 0x000ee20000000a00 */
[----:B--2---:R-:W-:-:S07]  /*0fa0*/  ISETP.NE.AND P2, PT, R10, 0x1, PT ;  /* 0x000000010a00780c */ /* 0x004fce0003f45270 */
[----:B------:R-:W1:Y:S08]  /*0fb0*/  LDC R8, c[0x0][0xb20] ;  /* 0x0002c800ff087b82 */ /* 0x000e700000000800 */
[----:B------:R-:W2:Y:S01]  /*0fc0*/  LDC.64 R2, c[0x0][0xb28] ;  /* 0x0002ca00ff027b82 */ /* 0x000ea20000000a00 */
[----:B----4-:R-:W-:-:S04]  /*0fd0*/  IMAD.HI.U32 R13, R12, R5, RZ ;  /* 0x000000050c0d7227 */ /* 0x010fc800078e00ff */
[----:B------:R-:W-:-:S04]  /*0fe0*/  IMAD.HI.U32 R5, R20, R5, RZ ;  /* 0x0000000514057227 */ /* 0x000fc800078e00ff */
[----:B---3--:R-:W-:-:S04]  /*0ff0*/  IMAD.HI.U32 R14, R11, R6, RZ ;  /* 0x000000060b0e7227 */ /* 0x008fc800078e00ff */
[C---:B------:R-:W-:Y:S01]  /*1000*/  IMAD.HI.U32 R16, R21.reuse, R6, RZ ;  /* 0x0000000615107227 */ /* 0x040fe200078e00ff */
[-C--:B------:R-:W-:Y:S02]  /*1010*/  @P2 SHF.R.U32.HI R11, RZ, R7.reuse, R14 ;  /* 0x00000007ff0b2219 */ /* 0x080fe4000001160e */
[-C--:B-1----:R-:W-:Y:S02]  /*1020*/  @P1 SHF.R.U32.HI R12, RZ, R8.reuse, R13 ;  /* 0x00000008ff0c1219 */ /* 0x082fe4000001160d */
[----:B------:R-:W-:Y:S02]  /*1030*/  SHF.R.U32.HI R5, RZ, R8, R5 ;  /* 0x00000008ff057219 */ /* 0x000fe40000011605 */
[----:B------:R-:W-:Y:S02]  /*1040*/  SHF.R.U32.HI R16, RZ, R7, R16 ;  /* 0x00000007ff107219 */ /* 0x000fe40000011610 */
[----:B------:R-:W-:Y:S01]  /*1050*/  SEL R5, R20, R5, !P1 ;  /* 0x0000000514057207 */ /* 0x000fe20004800000 */
[----:B--2---:R-:W-:Y:S01]  /*1060*/  IMAD.HI.U32 R14, R12, R2, RZ ;  /* 0x000000020c0e7227 */ /* 0x004fe200078e00ff */
[----:B------:R-:W-:-:S02]  /*1070*/  SEL R7, R21, R16, !P2 ;  /* 0x0000001015077207 */ /* 0x000fc40005000000 */
[----:B------:R-:W-:Y:S01]  /*1080*/  IADD3 R13, PT, PT, -R5, RZ, RZ ;  /* 0x000000ff050d7210 */ /* 0x000fe20007ffe1ff */
[----:B------:R-:W-:Y:S01]  /*1090*/  IMAD.HI.U32 R6, R11, R2, RZ ;  /* 0x000000020b067227 */ /* 0x000fe200078e00ff */
[----:B------:R-:W-:-:S03]  /*10a0*/  @P0 SHF.R.U32.HI R12, RZ, R3, R14 ;  /* 0x00000003ff0c0219 */ /* 0x000fc6000001160e */
[----:B------:R-:W-:Y:S01]  /*10b0*/  IMAD R13, R4, R13, R20 ;  /* 0x0000000d040d7224 */ /* 0x000fe200078e0214 */
[----:B------:R-:W-:Y:S01]  /*10c0*/  @P0 SHF.R.U32.HI R11, RZ, R3, R6 ;  /* 0x00000003ff0b0219 */ /* 0x000fe20000011606 */
[----:B------:R-:W-:-:S04]  /*10d0*/  IMAD R12, R12, R9, RZ ;  /* 0x000000090c0c7224 */ /* 0x000fc800078e02ff */
[----:B------:R-:W-:Y:S01]  /*10e0*/  IMAD R6, R11, R9, RZ ;  /* 0x000000090b067224 */ /* 0x000fe200078e02ff */
[----:B------:R-:W-:-:S04]  /*10f0*/  ISETP.GE.AND P1, PT, R5, R12, PT ;  /* 0x0000000c0500720c */ /* 0x000fc80003f26270 */
[----:B------:R-:W-:Y:S01]  /*1100*/  ISETP.GE.OR P1, PT, R7, R6, P1 ;  /* 0x000000060700720c */ /* 0x000fe20000f26670 */
[----:B------:R-:W-:-:S05]  /*1110*/  IMAD.HI.U32 R6, R5, R2, RZ ;  /* 0x0000000205067227 */ /* 0x000fca00078e00ff */
[----:B------:R-:W-:-:S04]  /*1120*/  SHF.R.U32.HI R6, RZ, R3, R6 ;  /* 0x00000003ff067219 */ /* 0x000fc80000011606 */
[----:B------:R-:W-:-:S03]  /*1130*/  SEL R6, R5, R6, !P0 ;  /* 0x0000000605067207 */ /* 0x000fc60004000000 */
[----:B------:R-:W-:Y:S01]  /*1140*/  @!P1 IMAD.HI.U32 R8, R7, R2, RZ ;  /* 0x0000000207089227 */ /* 0x000fe200078e00ff */
[----:B------:R-:W-:-:S04]  /*1150*/  IADD3 R2, PT, PT, -R6, RZ, RZ ;  /* 0x000000ff06027210 */ /* 0x000fc80007ffe1ff */
[----:B------:R-:W-:Y:S01]  /*1160*/  @!P1 SHF.R.U32.HI R8, RZ, R3, R8 ;  /* 0x00000003ff089219 */ /* 0x000fe20000011608 */
[----:B------:R-:W-:-:S03]  /*1170*/  IMAD R2, R9, R2, R5 ;  /* 0x0000000209027224 */ /* 0x000fc600078e0205 */
[----:B------:R-:W-:-:S05]  /*1180*/  @!P1 SEL R3, R7, R8, !P0 ;  /* 0x0000000807039207 */ /* 0x000fca0004000000 */
[--C-:B------:R-:W-:Y:S02]  /*1190*/  @!P1 IMAD.IADD R6, R6, 0x1, -R3.reuse ;  /* 0x0000000106069824 */ /* 0x100fe400078e0a03 */
[----:B------:R-:W-:Y:S01]  /*11a0*/  @!P1 IMAD R3, R2, R11, R3 ;  /* 0x0000000b02039224 */ /* 0x000fe200078e0203 */
[----:B------:R-:W-:Y:S01]  /*11b0*/  IADD3 R2, PT, PT, -R7, RZ, RZ ;  /* 0x000000ff07027210 */ /* 0x000fe20007ffe1ff */
[----:B------:R-:W-:Y:S02]  /*11c0*/  @!P1 IMAD R5, R6, R9, R7 ;  /* 0x0000000906059224 */ /* 0x000fe400078e0207 */
[----:B------:R-:W-:Y:S02]  /*11d0*/  @!P1 IMAD.MOV.U32 R7, RZ, RZ, R3 ;  /* 0x000000ffff079224 */ /* 0x000fe400078e0003 */
[----:B------:R-:W-:Y:S02]  /*11e0*/  IMAD R2, R10, R2, R21 ;  /* 0x000000020a027224 */ /* 0x000fe400078e0215 */
[----:B------:R-:W-:-:S02]  /*11f0*/  IMAD R20, R5, R4, R13 ;  /* 0x0000000405147224 */ /* 0x000fc400078e020d */
[----:B------:R-:W-:Y:S02]  /*1200*/  IMAD R21, R7, R10, R2 ;  /* 0x0000000a07157224 */ /* 0x000fe400078e0202 */
.L_x_15:
[----:B------:R-:W1:Y:S01]  /*1210*/  LDCU UR4, c[0x0][0xb30] ;  /* 0x00016600ff0477ac */ /* 0x000e620008000800 */
[----:B------:R-:W2:Y:S08]  /*1220*/  S2UR UR37, SR_CgaCtaId ;  /* 0x00000000002579c3 */ /* 0x000eb00000008800 */
[----:B------:R-:W3:Y:S01]  /*1230*/  LDC R40, c[0x0][0xb24] ;  /* 0x0002c900ff287b82 */ /* 0x000ee20000000800 */
[----:B-1----:R-:W-:-:S09]  /*1240*/  UISETP.NE.AND UP1, UPT, UR4, 0x1, UPT ;  /* 0x000000010400788c */ /* 0x002fd2000bf25270 */
[----:B--2---:R-:W-:Y:S05]  /*1250*/  BRA.U UP1, `(.L_x_16) ;  /* 0x0000000101407547 */ /* 0x004fea000b800000 */
[----:B------:R-:W1:Y:S08]  /*1260*/  LDC.64 R4, c[0x0][0xb10] ;  /* 0x0002c400ff047b82 */ /* 0x000e700000000a00 */
[----:B------:R-:W2:Y:S08]  /*1270*/  LDC.64 R2, c[0x0][0xb18] ;  /* 0x0002c600ff027b82 */ /* 0x000eb00000000a00 */
[----:B------:R-:W4:Y:S08]  /*1280*/  LDC R6, c[0x0][0xb20] ;  /* 0x0002c800ff067b82 */ /* 0x000f300000000800 */
[----:B------:R-:W3:Y:S01]  /*1290*/  LDC R8, c[0x0][0xb0c] ;  /* 0x0002c300ff087b82 */ /* 0x000ee20000000800 */
[----:B-1----:R-:W-:-:S05]  /*12a0*/  IMAD.HI.U32 R4, R21, R4, RZ ;  /* 0x0000000415047227 */ /* 0x002fca00078e00ff */
[----:B------:R-:W-:Y:S01]  /*12b0*/  SHF.R.U32.HI R4, RZ, R5, R4 ;  /* 0x00000005ff047219 */ /* 0x000fe20000011604 */
[----:B--2---:R-:W-:Y:S01]  /*12c0*/  IMAD.HI.U32 R3, R20, R3, RZ ;  /* 0x0000000314037227 */ /* 0x004fe200078e00ff */
[----:B------:R-:W-:-:S04]  /*12d0*/  ISETP.NE.AND P0, PT, R2, 0x1, PT ;  /* 0x000000010200780c */ /* 0x000fc80003f05270 */
[----:B----4-:R-:W-:-:S04]  /*12e0*/  SHF.R.U32.HI R3, RZ, R6, R3 ;  /* 0x00000006ff037219 */ /* 0x010fc80000011603 */
[----:B------:R-:W-:Y:S02]  /*12f0*/  SEL R3, R20, R3, !P0 ;  /* 0x0000000314037207 */ /* 0x000fe40004000000 */
[----:B---3--:R-:W-:-:S04]  /*1300*/  ISETP.NE.AND P1, PT, R8, 0x1, PT ;  /* 0x000000010800780c */ /* 0x008fc80003f25270 */
[----:B------:R-:W-:-:S05]  /*1310*/  SEL R4, R21, R4, !P1 ;  /* 0x0000000415047207 */ /* 0x000fca0004800000 */
[----:B------:R-:W-:Y:S02]  /*1320*/  IMAD.IADD R5, R3, 0x1, -R4 ;  /* 0x0000000103057824 */ /* 0x000fe400078e0a04 */
[----:B------:R-:W-:Y:S02]  /*1330*/  IMAD.IADD R3, R4, 0x1, -R3 ;  /* 0x0000000104037824 */ /* 0x000fe400078e0a03 */
[----:B------:R-:W-:Y:S02]  /*1340*/  IMAD R21, R5, R8, R21 ;  /* 0x0000000805157224 */ /* 0x000fe400078e0215 */
[----:B------:R-:W-:-:S07]  /*1350*/  IMAD R20, R3, R2, R20 ;  /* 0x0000000203147224 */ /* 0x000fce00078e0214 */
.L_x_16:
[----:B------:R-:W-:Y:S01]  /*1360*/  BAR.SYNC.DEFER_BLOCKING 0x0 ;  /* 0x0000000000007b1d */ /* 0x000fe20000010000 */
[----:B------:R-:W-:Y:S01]  /*1370*/  UISETP.NE.AND UP1, UPT, UR8, 0x2, UPT ;  /* 0x000000020800788c */ /* 0x000fe2000bf25270 */
[----:B------:R-:W-:Y:S02]  /*1380*/  ISETP.NE.OR P5, PT, R0, 0x2, !P5 ;  /* 0x000000020000780c */ /* 0x000fe40006fa5670 */
[----:B------:R-:W-:-:S06]  /*1390*/  LOP3.LUT R2, R108, 0x1f, RZ, 0xc0, !PT ;  /* 0x0000001f6c027812 */ /* 0x000fcc00078ec0ff */
[----:B------:R-:W-:Y:S05]  /*13a0*/  BRA.U UP1, `(.L_x_17) ;  /* 0x0000001101a87547 */ /* 0x000fea000b800000 */
[----:B------:R-:W1:Y:S01]  /*13b0*/  LDCU UR13, c[0x0][0x38c] ;  /* 0x00007180ff0d77ac */ /* 0x000e620008000800 */
[----:B------:R-:W2:Y:S01]  /*13c0*/  LDC R9, c[0x0][0x370] ;  /* 0x0000dc00ff097b82 */ /* 0x000ea20000000800 */
[----:B------:R-:W-:Y:S01]  /*13d0*/  PLOP3.LUT P1, PT, PT, PT, UP2, 0x80, 0x8 ;  /* 0x000000000008781c */ /* 0x000fe20003f2f028 */
[----:B------:R-:W-:Y:S01]  /*13e0*/  HFMA2 R12, -RZ, RZ, 0, 0 ;  /* 0x00000000ff0c7431 */ /* 0x000fe200000001ff */
[----:B------:R-:W-:Y:S01]  /*13f0*/  ISETP.EQ.OR P4, PT, R2, RZ, P5 ;  /* 0x000000ff0200720c */ /* 0x000fe20002f82670 */
[----:B------:R-:W-:Y:S01]  /*1400*/  IMAD.MOV.U32 R15, RZ, RZ, 0x1 ;  /* 0x00000001ff0f7424 */ /* 0x000fe200078e00ff */
[----:B------:R-:W-:Y:S01]  /*1410*/  PLOP3.LUT P1, PT, P1, PT, PT, 0x8, 0x80 ;  /* 0x000000000080781c */ /* 0x000fe20000f2e170 */
[----:B------:R-:W-:Y:S01]  /*1420*/  IMAD.MOV.U32 R14, RZ, RZ, RZ ;  /* 0x000000ffff0e7224 */ /* 0x000fe200078e00ff */
[----:B------:R-:W-:Y:S01]  /*1430*/  MOV R8, 0x1 ;  /* 0x0000000100087802 */ /* 0x000fe20000000f00 */
[----:B------:R-:W4:Y:S01]  /*1440*/  LDC R0, c[0x0][0x374] ;  /* 0x0000dd00ff007b82 */ /* 0x000f220000000800 */
[----:B------:R-:W-:Y:S01]  /*1450*/  IMAD.MOV.U32 R10, RZ, RZ, RZ ;  /* 0x000000ffff0a7224 */ /* 0x000fe200078e00ff */
[----:B------:R-:W2:Y:S01]  /*1460*/  LDCU.64 UR22, c[0x0][0x348] ;  /* 0x00006900ff1677ac */ /* 0x000ea20008000a00 */
[----:B------:R-:W-:Y:S01]  /*1470*/  UMOV UR6, URZ ;  /* 0x000000ff00067c82 */ /* 0x000fe20008000000 */
[----:B-1----:R-:W-:-:S04]  /*1480*/  UIADD3 UR5, UPT, UPT, UR13, 0x3f, URZ ;  /* 0x0000003f0d057890 */ /* 0x002fc8000fffe0ff */
[----:B------:R-:W-:-:S04]  /*1490*/  USHF.R.S32.HI UR4, URZ, 0x1f, UR5 ;  /* 0x0000001fff047899 */ /* 0x000fc80008011405 */
[----:B------:R-:W-:-:S04]  /*14a0*/  ULEA.HI UR4, UR4, UR5, URZ, 0x6 ;  /* 0x0000000504047291 */ /* 0x000fc8000f8f30ff */
[----:B------:R-:W-:Y:S02]  /*14b0*/  USHF.R.S32.HI UR15, URZ, 0x6, UR4 ;  /* 0x00000006ff0f7899 */ /* 0x000fe40008011404 */
[----:B------:R-:W-:Y:S02]  /*14c0*/  UIADD3 UR4, UPT, UPT, UR13, -0x1, URZ ;  /* 0xffffffff0d047890 */ /* 0x000fe4000fffe0ff */
[----:B------:R-:W-:Y:S02]  /*14d0*/  UISETP.LT.U32.AND UP0, UPT, UR15, 0x6, UPT ;  /* 0x000000060f00788c */ /* 0x000fe4000bf01070 */
[----:B------:R-:W-:Y:S02]  /*14e0*/  UISETP.GE.U32.AND UP1, UPT, UR4, -0x7f, UPT ;  /* 0xffffff810400788c */ /* 0x000fe4000bf26070 */
[----:B------:R-:W-:Y:S02]  /*14f0*/  USEL UR14, UR15, 0x6, UP0 ;  /* 0x000000060f0e7887 */ /* 0x000fe40008000000 */
[----:B------:R-:W-:-:S02]  /*1500*/  UIADD3 UR13, UPT, UPT, UR13, 0x7e, URZ ;  /* 0x0000007e0d0d7890 */ /* 0x000fc4000fffe0ff */
[----:B------:R-:W-:Y:S02]  /*1510*/  UIADD3 UR5, UPT, UPT, UR14, -0x1, URZ ;  /* 0xffffffff0e057890 */ /* 0x000fe4000fffe0ff */
[----:B------:R-:W-:-:S03]  /*1520*/  UIADD3 UR7, UPT, UPT, UR15, -UR14, URZ ;  /* 0x8000000e0f077290 */ /* 0x000fc6000fffe0ff */
[----:B------:R-:W-:-:S04]  /*1530*/  @UP1 UIADD3 UR5, UPT, UPT, UR14, URZ, URZ ;  /* 0x000000ff0e051290 */ /* 0x000fc8000fffe0ff */
[----:B--2---:R-:W-:-:S12]  /*1540*/  UIADD3 UR5, UPT, UPT, UR5, 0x1, URZ ;  /* 0x0000000105057890 */ /* 0x004fd8000fffe0ff */
.L_x_35:
[----:B------:R-:W-:Y:S01]  /*1550*/  UISETP.NE.AND UP0, UPT, UR37, URZ, UPT ;  /* 0x000000ff2500728c */ /* 0x000fe2000bf05270 */
[----:B------:R-:W1:Y:S08]  /*1560*/  S2UR UR37, SR_CgaCtaId ;  /* 0x00000000002579c3 */ /* 0x000e700000008800 */
[----:B------:R-:W-:Y:S05]  /*1570*/  BRA.U UP0, `(.L_x_18) ;  /* 0x0000000100347547 */ /* 0x000fea000b800000 */
[----:B------:R-:W2:Y:S01]  /*1580*/  S2R R2, SR_CgaCtaId ;  /* 0x0000000000027919 */ /* 0x000ea20000008800 */
[----:B------:R-:W-:-:S04]  /*1590*/  MOV R3, 0x400 ;  /* 0x0000040000037802 */ /* 0x000fc80000000f00 */
[----:B--2---:R-:W-:Y:S02]  /*15a0*/  LEA R3, R2, R3, 0x18 ;  /* 0x0000000302037211 */ /* 0x004fe400078ec0ff */
[----:B------:R-:W-:-:S03]  /*15b0*/  SHF.L.U32 R2, R8, 0x1f, RZ ;  /* 0x0000001f08027819 */ /* 0x000fc600000006ff */
[----:B------:R-:W-:-:S04]  /*15c0*/  IMAD R3, R10, 0x8, R3 ;  /* 0x000000080a037824 */ /* 0x000fc800078e0203 */
[----:B------:R-:W2:Y:S02]  /*15d0*/  SYNCS.PHASECHK.TRANS64.TRYWAIT P0, [R3+URZ+0x100], R2 ;  /* 0x00010002030075a7 */ /* 0x000ea400080011ff */
[----:B--2---:R-:W-:Y:S05]  /*15e0*/  @!P0 BRA `(.L_x_19) ;  /* 0x0000005c000c8947 */ /* 0x004fea0003800000 */
.L_x_107:
[----:B------:R-:W-:Y:S01]  /*15f0*/  VIADD R10, R10, 0x1 ;  /* 0x000000010a0a7836 */ /* 0x000fe20000000000 */
[----:B------:R2:W-:Y:S04]  /*1600*/  SYNCS.ARRIVE.TRANS64.A1T0 RZ, [R3+URZ+0xf0], RZ ;  /* 0x0000f0ff03ff79a7 */ /* 0x0005e800081000ff */
[----:B------:R-:W-:-:S04]  /*1610*/  ISETP.NE.AND P0, PT, R10, 0x2, PT ;  /* 0x000000020a00780c */ /* 0x000fc80003f05270 */
[----:B------:R-:W-:Y:S02]  /*1620*/  SEL R10, R10, RZ, P0 ;  /* 0x000000ff0a0a7207 */ /* 0x000fe40000000000 */
[----:B--2---:R-:W-:-:S04]  /*1630*/  SEL R3, RZ, 0x1, P0 ;  /* 0x00000001ff037807 */ /* 0x004fc80000000000 */
[----:B------:R-:W-:-:S07]  /*1640*/  LOP3.LUT R8, R8, R3, RZ, 0x3c, !PT ;  /* 0x0000000308087212 */ /* 0x000fce00078e3cff */
.L_x_18:
[----:B------:R-:W-:Y:S01]  /*1650*/  UMOV UR4, 0x400 ;  /* 0x0000040000047882 */ /* 0x000fe20000000000 */
[----:B------:R-:W-:Y:S01]  /*1660*/  SHF.L.U32 R2, R15, 0x1f, RZ ;  /* 0x0000001f0f027819 */ /* 0x000fe200000006ff */
[----:B-1----:R-:W-:Y:S01]  /*1670*/  ULEA UR4, UR37, UR4, 0x18 ;  /* 0x0000000425047291 */ /* 0x002fe2000f8ec0ff */
[----:B------:R-:W-:Y:S01]  /*1680*/  R2UR UR35, R21 ;  /* 0x00000000152372ca */ /* 0x000fe200000e0000 */
[----:B------:R-:W-:Y:S01]  /*1690*/  UISETP.GE.U32.AND UP0, UPT, UR13, 0x7f, UPT ;  /* 0x0000007f0d00788c */ /* 0x000fe2000bf06070 */
[----:B------:R-:W-:Y:S01]  /*16a0*/  R2UR UR11, R20 ;  /* 0x00000000140b72ca */ /* 0x000fe200000e0000 */
[----:B------:R-:W-:Y:S01]  /*16b0*/  ULEA UR8, UR6, UR4, 0x3 ;  /* 0x0000000406087291 */ /* 0x000fe2000f8e18ff */
[----:B------:R-:W-:-:S08]  /*16c0*/  UMOV UR24, URZ ;  /* 0x000000ff00187c82 */ /* 0x000fd00008000000 */
[----:B------:R1:W2:Y:S01]  /*16d0*/  SYNCS.PHASECHK.TRANS64.TRYWAIT P0, [UR8+0x30], R2 ;  /* 0x00003002ff0075a7 */ /* 0x0002a20008001108 */
[----:B------:R-:W-:Y:S02]  /*16e0*/  USHF.L.U32 UR35, UR35, 0x6, URZ ;  /* 0x0000000623237899 */ /* 0x000fe400080006ff */
[----:B------:R-:W-:Y:S01]  /*16f0*/  USHF.L.U32 UR11, UR11, 0x7, URZ ;  /* 0x000000070b0b7899 */ /* 0x000fe200080006ff */
[----:B------:R-:W-:Y:S11]  /*1700*/  BRA.U !UP0, `(.L_x_20) ;  /* 0x0000000108a87547 */ /* 0x000ff6000b800000 */
[----:B------:R-:W-:Y:S01]  /*1710*/  UMOV UR16, URZ ;  /* 0x000000ff00107c82 */ /* 0x000fe20008000000 */
[----:B------:R-:W-:-:S05]  /*1720*/  UMOV UR17, UR6 ;  /* 0x0000000600117c82 */ /* 0x000fca0008000000 */
.L_x_25:
[----:B-1----:R-:W-:Y:S01]  /*1730*/  ULEA UR33, UR17, UR4, 0x3 ;  /* 0x0000000411217291 */ /* 0x002fe2000f8e18ff */
[----:B--2---:R-:W-:Y:S01]  /*1740*/  @!P5 MOV R3, 0x3000 ;  /* 0x000030000003d802 */ /* 0x004fe20000000f00 */
[----:B--2---:R-:W-:Y:S10]  /*1750*/  @P0 BRA `(.L_x_21) ;  /* 0x00000000000c0947 */ /* 0x004ff40003800000 */
[----:B------:R-:W-:-:S04]  /*1760*/  SHF.L.U32 R5, R15, 0x1f, RZ ;  /* 0x0000001f0f057819 */ /* 0x000fc800000006ff */
[----:B------:R-:W2:Y:S02]  /*1770*/  SYNCS.PHASECHK.TRANS64.TRYWAIT P0, [UR33+0x30], R5 ;  /* 0x00003005ff0075a7 */ /* 0x000ea40008001121 */
[----:B--2---:R-:W-:Y:S05]  /*1780*/  @!P0 BRA `(.L_x_22) ;  /* 0x0000005800b88947 */ /* 0x004fea0003800000 */
.L_x_21:
[----:B------:R2:W-:Y:S01]  /*1790*/  @!P5 SYNCS.ARRIVE.TRANS64 RZ, [UR33], R3 ;  /* 0x00000003ffffd9a7 */ /* 0x0005e20008000021 */
[----:B------:R-:W-:Y:S04]  /*17a0*/  BSSY.RECONVERGENT B0, `(.L_x_23) ;  /* 0x0000003000007945 */ /* 0x000fe80003800200 */
[----:B------:R-:W-:Y:S05]  /*17b0*/  @P4 BRA `(.L_x_24) ;  /* 0x0000000000044947 */ /* 0x000fea0003800000 */
[----:B------:R-:W-:Y:S05]  /*17c0*/  BPT.TRAP 0x1 ;  /* 0x000000040000795c */ /* 0x000fea0000300000 */
.L_x_24:
[----:B------:R-:W-:Y:S05]  /*17d0*/  BSYNC.RECONVERGENT B0 ;  /* 0x0000000000007941 */ /* 0x000fea0003800200 */
.L_x_23:
[----:B------:R-:W-:Y:S02]  /*17e0*/  UIADD3 UR6, UPT, UPT, UR17, 0x1, URZ ;  /* 0x0000000111067890 */ /* 0x000fe4000fffe0ff */
[----:B------:R-:W-:Y:S02]  /*17f0*/  ULEA UR32, UR17, UR4, 0xc ;  /* 0x0000000411207291 */ /* 0x000fe4000f8e60ff */
[----:B------:R-:W-:Y:S02]  /*1800*/  UISETP.NE.AND UP0, UPT, UR6, 0x6, UPT ;  /* 0x000000060600788c */ /* 0x000fe4000bf05270 */
[----:B------:R-:W-:Y:S02]  /*1810*/  UIADD3 UR26, UP1, UPT, UR22, 0x80, URZ ;  /* 0x00000080161a7890 */ /* 0x000fe4000ff3e0ff */
[----:B------:R-:W-:Y:S02]  /*1820*/  USEL UR9, URZ, 0x1, UP0 ;  /* 0x00000001ff097887 */ /* 0x000fe40008000000 */
[----:B------:R-:W-:-:S02]  /*1830*/  USEL UR6, UR6, URZ, UP0 ;  /* 0x000000ff06067287 */ /* 0x000fc40008000000 */
[----:B------:R-:W-:Y:S02]  /*1840*/  UIADD3 UR20, UP0, UPT, UR22, 0x180, URZ ;  /* 0x0000018016147890 */ /* 0x000fe4000ff1e0ff */
[----:B------:R-:W-:Y:S01]  /*1850*/  ULEA UR8, UR6, UR4, 0x3 ;  /* 0x0000000406087291 */ /* 0x000fe2000f8e18ff */
[----:B------:R-:W-:Y:S01]  /*1860*/  LOP3.LUT R15, R15, UR9, RZ, 0x3c, !PT ;  /* 0x000000090f0f7c12 */ /* 0x000fe2000f8e3cff */
[----:B------:R-:W-:Y:S02]  /*1870*/  USHF.L.U32 UR34, UR16, 0x6, URZ ;  /* 0x0000000610227899 */ /* 0x000fe400080006ff */
[----:B------:R-:W-:Y:S01]  /*1880*/  UIADD3.X UR27, UPT, UPT, URZ, UR23, URZ, UP1, !UPT ;  /* 0x00000017ff1b7290 */ /* 0x000fe20008ffe4ff */
[----:B-1----:R-:W-:Y:S01]  /*1890*/  SHF.L.U32 R2, R15, 0x1f, RZ ;  /* 0x0000001f0f027819 */ /* 0x002fe200000006ff */
[----:B------:R-:W-:Y:S02]  /*18a0*/  UIADD3 UR32, UPT, UPT, UR32, 0x4400, URZ ;  /* 0x0000440020207890 */ /* 0x000fe4000fffe0ff */
[----:B------:R-:W-:Y:S01]  /*18b0*/  UIADD3.X UR21, UPT, UPT, URZ, UR23, URZ, UP0, !UPT ;  /* 0x00000017ff157290 */ /* 0x000fe200087fe4ff */
[----:B------:R1:W1:Y:S01]  /*18c0*/  SYNCS.PHASECHK.TRANS64.TRYWAIT P0, [UR8+0x30], R2 ;  /* 0x00003002ff0075a7 */ /* 0x0002620008001108 */
[----:B------:R-:W-:Y:S01]  /*18d0*/  ULEA UR8, UR17, UR4, 0xd ;  /* 0x0000000411087291 */ /* 0x000fe2000f8e68ff */
[----:B------:R-:W-:Y:S01]  /*18e0*/  UMOV UR18, 0x0 ;  /* 0x0000000000127882 */ /* 0x000fe20000000000 */
[----:B------:R-:W-:-:S02]  /*18f0*/  UMOV UR19, 0x10000000 ;  /* 0x1000000000137882 */ /* 0x000fc40000000000 */
[----:B------:R-:W-:Y:S01]  /*1900*/  UIADD3 UR8, UPT, UPT, UR8, 0xa400, URZ ;  /* 0x0000a40008087890 */ /* 0x000fe2000fffe0ff */
[----:B------:R1:W-:Y:S01]  /*1910*/  UTMALDG.3D [UR32], [UR26], desc[UR18] ;  /* 0x000012201a0075b4 */ /* 0x0003e20008011000 */
[----:B------:R-:W-:Y:S01]  /*1920*/  UMOV UR12, UR36 ;  /* 0x00000024000c7c82 */ /* 0x000fe20008000000 */
[----:B------:R-:W-:Y:S01]  /*1930*/  UMOV UR9, UR33 ;  /* 0x0000002100097c82 */ /* 0x000fe20008000000 */
[----:B------:R-:W-:Y:S01]  /*1940*/  UMOV UR10, UR34 ;  /* 0x00000022000a7c82 */ /* 0x000fe20008000000 */
[----:B------:R-:W-:Y:S01]  /*1950*/  UIADD3 UR16, UPT, UPT, UR16, 0x1, URZ ;  /* 0x0000000110107890 */ /* 0x000fe2000fffe0ff */
[----:B------:R-:W-:Y:S01]  /*1960*/  UMOV UR24, UR5 ;  /* 0x0000000500187c82 */ /* 0x000fe20008000000 */
[----:B------:R-:W-:Y:S02]  /*1970*/  UMOV UR17, UR6 ;  /* 0x0000000600117c82 */ /* 0x000fe40008000000 */
[----:B------:R1:W-:Y:S01]  /*1980*/  UTMALDG.3D [UR8], [UR20], desc[UR18] ;  /* 0x00001208140075b4 */ /* 0x0003e20008011000 */
[----:B------:R-:W-:-:S09]  /*1990*/  UISETP.NE.AND UP0, UPT, UR16, UR5, UPT ;  /* 0x000000051000728c */ /* 0x000fd2000bf05270 */
[----:B------:R-:W-:Y:S05]  /*19a0*/  BRA.U UP0, `(.L_x_25) ;  /* 0xfffffffd00607547 */ /* 0x000fea000b83ffff */
.L_x_20:
[----:B-1----:R-:W-:Y:S01]  /*19b0*/  ULEA UR8, UR6, UR4, 0x3 ;  /* 0x0000000406087291 */ /* 0x002fe2000f8e18ff */
[----:B------:R-:W-:Y:S01]  /*19c0*/  SHF.L.U32 R2, R15, 0x1f, RZ ;  /* 0x0000001f0f027819 */ /* 0x000fe200000006ff */
[----:B------:R-:W-:Y:S01]  /*19d0*/  @!P1 SYNCS.ARRIVE.TRANS64.A1T0 RZ, [UR4+0x88], RZ ;  /* 0x000088ffffff99a7 */ /* 0x000fe20008100004 */
[----:B------:R-:W-:-:S06]  /*19e0*/  UISETP.GT.AND UP0, UPT, UR15, UR14, UPT ;  /* 0x0000000e0f00728c */ /* 0x000fcc000bf04270 */
[----:B--2---:R1:W2:Y:S03]  /*19f0*/  SYNCS.PHASECHK.TRANS64.TRYWAIT P0, [UR8+0x30], R2 ;  /* 0x00003002ff0075a7 */ /* 0x0042a60008001108 */
[----:B------:R-:W-:Y:S05]  /*1a00*/  BRA.U !UP0, `(.L_x_26) ;  /* 0x0000000108ac7547 */ /* 0x000fea000b800000 */
[----:B------:R-:W-:Y:S01]  /*1a10*/  UIADD3 UR21, UPT, UPT, UR7, UR24, URZ ;  /* 0x0000001807157290 */ /* 0x000fe2000fffe0ff */
[----:B------:R-:W-:-:S11]  /*1a20*/  UMOV UR25, UR6 ;  /* 0x0000000600197c82 */ /* 0x000fd60008000000 */
.L_x_31:
[----:B-1----:R-:W-:Y:S01]  /*1a30*/  ULEA UR17, UR25, UR4, 0x3 ;  /* 0x0000000419117291 */ /* 0x002fe2000f8e18ff */
[----:B--2---:R-:W-:Y:S01]  /*1a40*/  @!P5 MOV R3, 0x3000 ;  /* 0x000030000003d802 */ /* 0x004fe20000000f00 */
[----:B--2---:R-:W-:Y:S10]  /*1a50*/  @P0 BRA `(.L_x_27) ;  /* 0x00000000000c0947 */ /* 0x004ff40003800000 */
[----:B------:R-:W-:-:S04]  /*1a60*/  SHF.L.U32 R5, R15, 0x1f, RZ ;  /* 0x0000001f0f057819 */ /* 0x000fc800000006ff */
[----:B------:R-:W2:Y:S02]  /*1a70*/  SYNCS.PHASECHK.TRANS64.TRYWAIT P0, [UR17+0x30], R5 ;  /* 0x00003005ff0075a7 */ /* 0x000ea40008001111 */
[----:B--2---:R-:W-:Y:S05]  /*1a80*/  @!P0 BRA `(.L_x_28) ;  /* 0x0000005800108947 */ /* 0x004fea0003800000 */
.L_x_27:
[----:B------:R2:W-:Y:S01]  /*1a90*/  @!P5 SYNCS.ARRIVE.TRANS64 RZ, [UR17], R3 ;  /* 0x00000003ffffd9a7 */ /* 0x0005e20008000011 */
[----:B------:R-:W-:Y:S04]  /*1aa0*/  BSSY.RECONVERGENT B0, `(.L_x_29) ;  /* 0x0000003000007945 */ /* 0x000fe80003800200 */
[----:B------:R-:W-:Y:S05]  /*1ab0*/  @P4 BRA `(.L_x_30) ;  /* 0x0000000000044947 */ /* 0x000fea0003800000 */
[----:B------:R-:W-:Y:S05]  /*1ac0*/  BPT.TRAP 0x1 ;  /* 0x000000040000795c */ /* 0x000fea0000300000 */
.L_x_30:
[----:B------:R-:W-:Y:S05]  /*1ad0*/  BSYNC.RECONVERGENT B0 ;  /* 0x0000000000007941 */ /* 0x000fea0003800200 */
.L_x_29:
        /* <DEDUP_REMOVED lines=10> */
[----:B------:R-:W-:Y:S01]  /*1b80*/  UIADD3 UR16, UPT, UPT, UR16, 0x4400, URZ ;  /* 0x0000440010107890 */ /* 0x000fe2000fffe0ff */
[----:B-1----:R-:W-:Y:S01]  /*1b90*/  SHF.L.U32 R2, R15, 0x1f, RZ ;  /* 0x0000001f0f027819 */ /* 0x002fe200000006ff */
[----:B------:R-:W-:Y:S02]  /*1ba0*/  UIADD3.X UR31, UPT, UPT, URZ, UR23, URZ, UP1, !UPT ;  /* 0x00000017ff1f7290 */ /* 0x000fe40008ffe4ff */
[----:B------:R-:W-:Y:S01]  /*1bb0*/  UIADD3.X UR29, UPT, UPT, URZ, UR23, URZ, UP0, !UPT ;  /* 0x00000017ff1d7290 */ /* 0x000fe200087fe4ff */
[----:B------:R1:W1:Y:S01]  /*1bc0*/  SYNCS.PHASECHK.TRANS64.TRYWAIT P0, [UR8+0x30], R2 ;  /* 0x00003002ff0075a7 */ /* 0x0002620008001108 */
[----:B------:R-:W-:Y:S01]  /*1bd0*/  ULEA UR8, UR25, UR4, 0xd ;  /* 0x0000000419087291 */ /* 0x000fe2000f8e68ff */
[----:B------:R-:W-:Y:S01]  /*1be0*/  UMOV UR26, 0x0 ;  /* 0x00000000001a7882 */ /* 0x000fe20000000000 */
[----:B------:R-:W-:-:S02]  /*1bf0*/  UMOV UR27, 0x10000000 ;  /* 0x10000000001b7882 */ /* 0x000fc40000000000 */
[----:B------:R-:W-:Y:S01]  /*1c00*/  UIADD3 UR8, UPT, UPT, UR8, 0xa400, URZ ;  /* 0x0000a40008087890 */ /* 0x000fe2000fffe0ff */
[----:B------:R-:W-:Y:S01]  /*1c10*/  UMOV UR19, UR35 ;  /* 0x0000002300137c82 */ /* 0x000fe20008000000 */
[----:B------:R-:W-:Y:S01]  /*1c20*/  UMOV UR20, UR36 ;  /* 0x0000002400147c82 */ /* 0x000fe20008000000 */
[----:B------:R-:W-:Y:S01]  /*1c30*/  UMOV UR12, UR36 ;  /* 0x00000024000c7c82 */ /* 0x000fe20008000000 */
[----:B------:R-:W-:Y:S01]  /*1c40*/  UMOV UR9, UR17 ;  /* 0x0000001100097c82 */ /* 0x000fe20008000000 */
[----:B------:R-:W-:Y:S01]  /*1c50*/  UMOV UR10, UR18 ;  /* 0x00000012000a7c82 */ /* 0x000fe20008000000 */
[----:B------:R1:W-:Y:S01]  /*1c60*/  UTMALDG.3D [UR16], [UR30], desc[UR26] ;  /* 0x00001a101e0075b4 */ /* 0x0003e20008011000 */
[----:B------:R-:W-:Y:S01]  /*1c70*/  UIADD3 UR24, UPT, UPT, UR24, 0x1, URZ ;  /* 0x0000000118187890 */ /* 0x000fe2000fffe0ff */
[----:B------:R-:W-:-:S03]  /*1c80*/  UMOV UR25, UR6 ;  /* 0x0000000600197c82 */ /* 0x000fc60008000000 */
[----:B------:R-:W-:Y:S01]  /*1c90*/  UISETP.NE.AND UP0, UPT, UR24, UR21, UPT ;  /* 0x000000151800728c */ /* 0x000fe2000bf05270 */
[----:B------:R1:W-:Y:S08]  /*1ca0*/  UTMALDG.3D [UR8], [UR28], desc[UR26] ;  /* 0x00001a081c0075b4 */ /* 0x0003f00008011000 */
[----:B------:R-:W-:Y:S05]  /*1cb0*/  BRA.U UP0, `(.L_x_31) ;  /* 0xfffffffd005c7547 */ /* 0x000fea000b83ffff */
.L_x_26:
[----:B-1----:R-:W-:Y:S01]  /*1cc0*/  LEA R2, R14, UR4, 0x3 ;  /* 0x000000040e027c11 */ /* 0x002fe2000f8e18ff */
[----:B------:R-:W-:Y:S01]  /*1cd0*/  NOP ;  /* 0x0000000000007918 */ /* 0x000fe20000000000 */
[----:B--2---:R-:W-:Y:S02]  /*1ce0*/  SHF.L.U32 R3, R12, 0x1f, RZ ;  /* 0x0000001f0c037819 */ /* 0x004fe400000006ff */
[----:B------:R-:W-:Y:S02]  /*1cf0*/  LEA R4, R14, UR4, 0x4 ;  /* 0x000000040e047c11 */ /* 0x000fe4000f8e20ff */
[----:B------:R-:W1:Y:S02]  /*1d00*/  SYNCS.PHASECHK.TRANS64.TRYWAIT P0, [R2+URZ+0x90], R3 ;  /* 0x00009003020075a7 */ /* 0x000e6400080011ff */
[----:B-1----:R-:W-:Y:S05]  /*1d10*/  @!P0 BRA `(.L_x_32) ;  /* 0x0000005400848947 */ /* 0x002fea0003800000 */
.L_x_110:
[----:B------:R-:W2:Y:S01]  /*1d20*/  LDS.128 R4, [R4+0x120] ;  /* 0x0001200004047984 */ /* 0x000ea20000000c00 */
[----:B---3--:R-:W-:Y:S01]  /*1d30*/  ISETP.GE.AND P0, PT, R40, 0x1, PT ;  /* 0x000000012800780c */ /* 0x008fe20003f06270 */
[----:B-1----:R-:W-:Y:S01]  /*1d40*/  VIADD R2, R2, 0xa0 ;  /* 0x000000a002027836 */ /* 0x002fe20000000000 */
[----:B------:R-:W-:Y:S01]  /*1d50*/  @!PT LDS RZ, [RZ] ;  /* 0x00000000fffff984 */ /* 0x000fe20000000800 */
[----:B------:R-:W-:Y:S01]  /*1d60*/  @!PT LDS RZ, [RZ] ;  /* 0x00000000fffff984 */ /* 0x000fe20000000800 */
[----:B------:R-:W-:Y:S01]  /*1d70*/  @!PT LDS RZ, [RZ] ;  /* 0x00000000fffff984 */ /* 0x000fe20000000800 */
[----:B------:R-:W-:Y:S01]  /*1d80*/  @!PT LDS RZ, [RZ] ;  /* 0x00000000fffff984 */ /* 0x000fe20000000800 */
[----:B------:R1:W-:Y:S06]  /*1d90*/  MEMBAR.ALL.CTA ;  /* 0x0000000000007992 */ /* 0x0003ec0000008000 */
[----:B-1----:R-:W1:Y:S01]  /*1da0*/  FENCE.VIEW.ASYNC.S ;  /* 0x00000000000073c6 */ /* 0x002e620000000000 */
[----:B------:R-:W-:-:S04]  /*1db0*/  PRMT R2, RZ, 0x654, R2 ;  /* 0x00000654ff027816 */ /* 0x000fc80000000002 */
[----:B-1----:R1:W-:Y:S01]  /*1dc0*/  SYNCS.ARRIVE.TRANS64.RED.A1T0 RZ, [R2+URZ], RZ ;  /* 0x000000ff02ff79a7 */ /* 0x0023e200081004ff */
[----:B--2---:R-:W-:-:S13]  /*1dd0*/  LOP3.LUT P2, RZ, R6, 0x1, RZ, 0xc0, !PT ;  /* 0x0000000106ff7812 */ /* 0x004fda000784c0ff */
[----:B------:R-:W-:Y:S01]  /*1de0*/  @P2 SHF.R.U32.HI R3, RZ, 0x10, R5 ;  /* 0x00000010ff032819 */ /* 0x000fe20000011605 */
[----:B------:R-:W-:Y:S01]  /*1df0*/  VOTEU.ANY UP0, P2 ;  /* 0x0000000000ff7886 */ /* 0x000fe20001000100 */
[----:B------:R-:W-:Y:S02]  /*1e00*/  @P2 MOV R13, R4 ;  /* 0x00000004000d2202 */ /* 0x000fe40000000f00 */
[----:B------:R-:W-:Y:S02]  /*1e10*/  @P2 R2UR.BROADCAST UR8, R3 ;  /* 0x00000000030822ca */ /* 0x000fe400008e0000 */
[----:B------:R-:W-:-:S11]  /*1e20*/  @P2 LOP3.LUT R11, R5, 0xffff, RZ, 0xc0, !PT ;  /* 0x0000ffff050b2812 */ /* 0x000fd600078ec0ff */
[----:B------:R-:W-:Y:S01]  /*1e30*/  @UP0 UMOV UR36, UR8 ;  /* 0x0000000800240c82 */ /* 0x000fe20008000000 */
[----:B-1----:R-:W-:Y:S05]  /*1e40*/  @!P0 BRA `(.L_x_33) ;  /* 0x0000000000b88947 */ /* 0x002fea0003800000 */
[----:B------:R-:W4:Y:S01]  /*1e50*/  LDC.64 R4, c[0x0][0xb18] ;  /* 0x0002c600ff047b82 */ /* 0x000f220000000a00 */
[----:B------:R-:W-:-:S07]  /*1e60*/  ISETP.NE.AND P3, PT, R40, 0x1, PT ;  /* 0x000000012800780c */ /* 0x000fce0003f65270 */
[----:B------:R-:W1:Y:S08]  /*1e70*/  LDC.64 R6, c[0x0][0xb10] ;  /* 0x0002c400ff067b82 */ /* 0x000e700000000a00 */
[----:B------:R-:W2:Y:S08]  /*1e80*/  LDC R16, c[0x0][0xb20] ;  /* 0x0002c800ff107b82 */ /* 0x000eb00000000800 */
[----:B------:R-:W3:Y:S01]  /*1e90*/  LDC R18, c[0x0][0xb0c] ;  /* 0x0002c300ff127b82 */ /* 0x000ee20000000800 */
[----:B----4-:R-:W-:Y:S01]  /*1ea0*/  IMAD.HI.U32 R17, R0, R5, RZ ;  /* 0x0000000500117227 */ /* 0x010fe200078e00ff */
[----:B------:R-:W-:-:S03]  /*1eb0*/  ISETP.NE.AND P0, PT, R4, 0x1, PT ;  /* 0x000000010400780c */ /* 0x000fc60003f05270 */
[----:B------:R-:W-:-:S03]  /*1ec0*/  IMAD.HI.U32 R5, R11, R5, RZ ;  /* 0x000000050b057227 */ /* 0x000fc600078e00ff */
[----:B------:R-:W4:Y:S01]  /*1ed0*/  LDC.64 R2, c[0x0][0xb28] ;  /* 0x0002ca00ff027b82 */ /* 0x000f220000000a00 */
[----:B-1----:R-:W-:-:S04]  /*1ee0*/  IMAD.HI.U32 R20, R9, R6, RZ ;  /* 0x0000000609147227 */ /* 0x002fc800078e00ff */
[----:B------:R-:W-:Y:S01]  /*1ef0*/  IMAD.HI.U32 R22, R13, R6, RZ ;  /* 0x000000060d167227 */ /* 0x000fe200078e00ff */
[----:B------:R-:W-:Y:S02]  /*1f00*/  SHF.R.U32.HI R20, RZ, R7, R20 ;  /* 0x00000007ff147219 */ /* 0x000fe40000011614 */
[-C--:B--2---:R-:W-:Y:S02]  /*1f10*/  SHF.R.U32.HI R17, RZ, R16.reuse, R17 ;  /* 0x00000010ff117219 */ /* 0x084fe40000011611 */
[----:B------:R-:W-:Y:S02]  /*1f20*/  SHF.R.U32.HI R16, RZ, R16, R5 ;  /* 0x00000010ff107219 */ /* 0x000fe40000011605 */
[----:B------:R-:W-:Y:S02]  /*1f30*/  SEL R17, R0, R17, !P0 ;  /* 0x0000001100117207 */ /* 0x000fe40004000000 */
[----:B------:R-:W-:Y:S02]  /*1f40*/  SHF.R.U32.HI R22, RZ, R7, R22 ;  /* 0x00000007ff167219 */ /* 0x000fe40000011616 */
[----:B---3--:R-:W-:-:S02]  /*1f50*/  ISETP.NE.AND P1, PT, R18, 0x1, PT ;  /* 0x000000011200780c */ /* 0x008fc40003f25270 */
[----:B------:R-:W-:Y:S02]  /*1f60*/  SEL R5, R11, R16, !P0 ;  /* 0x000000100b057207 */ /* 0x000fe40004000000 */
[----:B------:R-:W-:Y:S02]  /*1f70*/  SEL R19, R9, R20, !P1 ;  /* 0x0000001409137207 */ /* 0x000fe40004800000 */
[----:B------:R-:W-:Y:S01]  /*1f80*/  SEL R7, R13, R22, !P1 ;  /* 0x000000160d077207 */ /* 0x000fe20004800000 */
[----:B----4-:R-:W-:-:S04]  /*1f90*/  IMAD.HI.U32 R20, R17, R2, RZ ;  /* 0x0000000211147227 */ /* 0x010fc800078e00ff */
[----:B------:R-:W-:Y:S01]  /*1fa0*/  IMAD.HI.U32 R6, R19, R2, RZ ;  /* 0x0000000213067227 */ /* 0x000fe200078e00ff */
[----:B------:R-:W-:-:S04]  /*1fb0*/  @P3 SHF.R.U32.HI R17, RZ, R3, R20 ;  /* 0x00000003ff113219 */ /* 0x000fc80000011614 */
        /* <DEDUP_REMOVED lines=8> */
[----:B------:R-:W-:-:S04]  /*2040*/  @!P0 IMAD.HI.U32 R16, R7, R2, RZ ;  /* 0x0000000207108227 */ /* 0x000fc800078e00ff */
[----:B------:R-:W-:Y:S01]  /*2050*/  IMAD.MOV R2, RZ, RZ, -R6 ;  /* 0x000000ffff027224 */ /* 0x000fe200078e0a06 */
[----:B------:R-:W-:-:S03]  /*2060*/  @!P0 SHF.R.U32.HI R16, RZ, R3, R16 ;  /* 0x00000003ff108219 */ /* 0x000fc60000011610 */
[----:B------:R-:W-:Y:S01]  /*2070*/  IMAD R2, R40, R2, R5 ;  /* 0x0000000228027224 */ /* 0x000fe200078e0205 */
[----:B------:R-:W-:Y:S02]  /*2080*/  @!P0 SEL R3, R7, R16, !P3 ;  /* 0x0000001007038207 */ /* 0x000fe40005800000 */
[----:B------:R-:W-:-:S03]  /*2090*/  IADD3 R16, PT, PT, -R5, RZ, RZ ;  /* 0x000000ff05107210 */ /* 0x000fc60007ffe1ff */
[--C-:B------:R-:W-:Y:S02]  /*20a0*/  @!P0 IMAD.IADD R6, R6, 0x1, -R3.reuse ;  /* 0x0000000106068824 */ /* 0x100fe400078e0a03 */
[----:B------:R-:W-:Y:S01]  /*20b0*/  @!P0 IMAD R3, R2, R19, R3 ;  /* 0x0000001302038224 */ /* 0x000fe200078e0203 */
[----:B------:R-:W-:Y:S01]  /*20c0*/  IADD3 R2, PT, PT, -R7, RZ, RZ ;  /* 0x000000ff07027210 */ /* 0x000fe20007ffe1ff */
[----:B------:R-:W-:Y:S02]  /*20d0*/  @!P0 IMAD R5, R40, R6, R7 ;  /* 0x0000000628058224 */ /* 0x000fe400078e0207 */
[----:B------:R-:W-:Y:S02]  /*20e0*/  IMAD R11, R4, R16, R11 ;  /* 0x00000010040b7224 */ /* 0x000fe400078e020b */
[----:B------:R-:W-:Y:S02]  /*20f0*/  @!P0 IMAD.MOV.U32 R7, RZ, RZ, R3 ;  /* 0x000000ffff078224 */ /* 0x000fe400078e0003 */
[----:B------:R-:W-:-:S02]  /*2100*/  IMAD R2, R18, R2, R13 ;  /* 0x0000000212027224 */ /* 0x000fc400078e020d */
[----:B------:R-:W-:Y:S02]  /*2110*/  IMAD R11, R5, R4, R11 ;  /* 0x00000004050b7224 */ /* 0x000fe400078e020b */
[----:B------:R-:W-:Y:S02]  /*2120*/  IMAD R13, R7, R18, R2 ;  /* 0x00000012070d7224 */ /* 0x000fe400078e0202 */
.L_x_33:
[----:B------:R-:W1:Y:S02]  /*2130*/  LDCU UR8, c[0x0][0xb30] ;  /* 0x00016600ff0877ac */ /* 0x000e640008000800 */
[----:B-1----:R-:W-:-:S09]  /*2140*/  UISETP.NE.AND UP0, UPT, UR8, 0x1, UPT ;  /* 0x000000010800788c */ /* 0x002fd2000bf05270 */
[----:B------:R-:W-:Y:S05]  /*2150*/  BRA.U UP0, `(.L_x_34) ;  /* 0x0000000100407547 */ /* 0x000fea000b800000 */
[----:B------:R-:W1:Y:S08]  /*2160*/  LDC.64 R4, c[0x0][0xb10] ;  /* 0x0002c400ff047b82 */ /* 0x000e700000000a00 */
[----:B------:R-:W2:Y:S08]  /*2170*/  LDC.64 R2, c[0x0][0xb18] ;  /* 0x0002c600ff027b82 */ /* 0x000eb00000000a00 */
[----:B------:R-:W3:Y:S08]  /*2180*/  LDC R6, c[0x0][0xb20] ;  /* 0x0002c800ff067b82 */ /* 0x000ef00000000800 */
[----:B------:R-:W4:Y:S01]  /*2190*/  LDC R16, c[0x0][0xb0c] ;  /* 0x0002c300ff107b82 */ /* 0x000f220000000800 */
[----:B-1----:R-:W-:-:S05]  /*21a0*/  IMAD.HI.U32 R4, R13, R4, RZ ;  /* 0x000000040d047227 */ /* 0x002fca00078e00ff */
[----:B------:R-:W-:Y:S01]  /*21b0*/  SHF.R.U32.HI R4, RZ, R5, R4 ;  /* 0x00000005ff047219 */ /* 0x000fe20000011604 */
[----:B--2---:R-:W-:Y:S01]  /*21c0*/  IMAD.HI.U32 R3, R11, R3, RZ ;  /* 0x000000030b037227 */ /* 0x004fe200078e00ff */
[----:B------:R-:W-:-:S04]  /*21d0*/  ISETP.NE.AND P0, PT, R2, 0x1, PT ;  /* 0x000000010200780c */ /* 0x000fc80003f05270 */
[----:B---3--:R-:W-:-:S04]  /*21e0*/  SHF.R.U32.HI R6, RZ, R6, R3 ;  /* 0x00000006ff067219 */ /* 0x008fc80000011603 */
[----:B------:R-:W-:Y:S02]  /*21f0*/  SEL R3, R11, R6, !P0 ;  /* 0x000000060b037207 */ /* 0x000fe40004000000 */
[----:B----4-:R-:W-:-:S04]  /*2200*/  ISETP.NE.AND P1, PT, R16, 0x1, PT ;  /* 0x000000011000780c */ /* 0x010fc80003f25270 */
[----:B------:R-:W-:-:S05]  /*2210*/  SEL R4, R13, R4, !P1 ;  /* 0x000000040d047207 */ /* 0x000fca0004800000 */
[----:B------:R-:W-:Y:S02]  /*2220*/  IMAD.IADD R5, R3, 0x1, -R4 ;  /* 0x0000000103057824 */ /* 0x000fe400078e0a04 */
[----:B------:R-:W-:Y:S02]  /*2230*/  IMAD.IADD R3, R4, 0x1, -R3 ;  /* 0x0000000104037824 */ /* 0x000fe400078e0a03 */
[----:B------:R-:W-:Y:S02]  /*2240*/  IMAD R13, R5, R16, R13 ;  /* 0x00000010050d7224 */ /* 0x000fe400078e020d */
[----:B------:R-:W-:-:S07]  /*2250*/  IMAD R11, R3, R2, R11 ;  /* 0x00000002030b7224 */ /* 0x000fce00078e020b */
.L_x_34:
[----:B------:R-:W-:Y:S01]  /*2260*/  VIADD R14, R14, 0x1 ;  /* 0x000000010e0e7836 */ /* 0x000fe20000000000 */
[----:B------:R-:W-:Y:S01]  /*2270*/  PLOP3.LUT P1, PT, PT, PT, PT, 0x80, 0x8 ;  /* 0x000000000008781c */ /* 0x000fe20003f2f070 */
[----:B------:R-:W-:Y:S02]  /*2280*/  IMAD.IADD R21, R13, 0x1, R96 ;  /* 0x000000010d157824 */ /* 0x000fe400078e0260 */
[----:B------:R-:W-:Y:S01]  /*2290*/  IMAD.IADD R20, R11, 0x1, R94 ;  /* 0x000000010b147824 */ /* 0x000fe200078e025e */
[----:B------:R-:W-:-:S04]  /*22a0*/  ISETP.NE.AND P0, PT, R14, 0x2, PT ;  /* 0x000000020e00780c */ /* 0x000fc80003f05270 */
[----:B------:R-:W-:Y:S02]  /*22b0*/  SEL R3, RZ, 0x1, P0 ;  /* 0x00000001ff037807 */ /* 0x000fe40000000000 */
[----:B------:R-:W-:Y:S02]  /*22c0*/  SEL R14, R14, RZ, P0 ;  /* 0x000000ff0e0e7207 */ /* 0x000fe40000000000 */
[----:B------:R-:W-:Y:S01]  /*22d0*/  LOP3.LUT R12, R12, R3, RZ, 0x3c, !PT ;  /* 0x000000030c0c7212 */ /* 0x000fe200078e3cff */
[----:B------:R-:W-:Y:S06]  /*22e0*/  @P2 BRA `(.L_x_35) ;  /* 0xfffffff000982947 */ /* 0x000fec000383ffff */
[----:B------:R-:W-:Y:S01]  /*22f0*/  UIADD3 UR4, UPT, UPT, UR4, 0x30, URZ ;  /* 0x0000003004047890 */ /* 0x000fe2000fffe0ff */
[----:B------:R-:W-:-:S03]  /*2300*/  SHF.L.U32 R3, R15, 0x1f, RZ ;  /* 0x0000001f0f037819 */ /* 0x000fc600000006ff */
[----:B------:R-:W-:-:S09]  /*2310*/  ULEA UR5, UR6, UR4, 0x3 ;  /* 0x0000000406057291 */ /* 0x000fd2000f8e18ff */
[----:B------:R-:W1:Y:S02]  /*2320*/  SYNCS.PHASECHK.TRANS64.TRYWAIT P0, [UR5], R3 ;  /* 0x00000003ff0075a7 */ /* 0x000e640008001105 */
[----:B-1----:R-:W-:Y:S05]  /*2330*/  @!P0 BRA `(.L_x_36) ;  /* 0x0000005000108947 */ /* 0x002fea0003800000 */
.L_x_112:
[----:B------:R-:W-:-:S04]  /*2340*/  UIADD3 UR6, UPT, UPT, UR6, 0x1, URZ ;  /* 0x0000000106067890 */ /* 0x000fc8000fffe0ff */
[----:B------:R-:W-:-:S04]  /*2350*/  UISETP.NE.AND UP0, UPT, UR6, 0x6, UPT ;  /* 0x000000060600788c */ /* 0x000fc8000bf05270 */
[----:B------:R-:W-:Y:S02]  /*2360*/  USEL UR7, URZ, 0x1, UP0 ;  /* 0x00000001ff077887 */ /* 0x000fe40008000000 */
[----:B------:R-:W-:-:S04]  /*2370*/  USEL UR6, UR6, URZ, UP0 ;  /* 0x000000ff06067287 */ /* 0x000fc80008000000 */
[----:B------:R-:W-:Y:S01]  /*2380*/  ULEA UR5, UR6, UR4, 0x3 ;  /* 0x0000000406057291 */ /* 0x000fe2000f8e18ff */
[----:B------:R-:W-:-:S04]  /*2390*/  LOP3.LUT R2, R15, UR7, RZ, 0x3c, !PT ;  /* 0x000000070f027c12 */ /* 0x000fc8000f8e3cff */
[----:B-1----:R-:W-:-:S04]  /*23a0*/  SHF.L.U32 R3, R2, 0x1f, RZ ;  /* 0x0000001f02037819 */ /* 0x002fc800000006ff */
[----:B------:R-:W1:Y:S02]  /*23b0*/  SYNCS.PHASECHK.TRANS64.TRYWAIT P0, [UR5], R3 ;  /* 0x00000003ff0075a7 */ /* 0x000e640008001105 */
[----:B-1----:R-:W-:Y:S05]  /*23c0*/  @!P0 BRA `(.L_x_37) ;  /* 0x0000005000048947 */ /* 0x002fea0003800000 */
.L_x_114:
        /* <DEDUP_REMOVED lines=9> */
.L_x_116:
        /* <DEDUP_REMOVED lines=9> */
.L_x_118:
        /* <DEDUP_REMOVED lines=9> */
.L_x_120:
[----:B------:R-:W-:-:S04]  /*2580*/  UIADD3 UR6, UPT, UPT, UR6, 0x1, URZ ;  /* 0x0000000106067890 */ /* 0x000fc8000fffe0ff */
[----:B------:R-:W-:-:S04]  /*2590*/  UISETP.NE.AND UP0, UPT, UR6, 0x6, UPT ;  /* 0x000000060600788c */ /* 0x000fc8000bf05270 */
[----:B------:R-:W-:Y:S02]  /*25a0*/  USEL UR5, URZ, 0x1, UP0 ;  /* 0x00000001ff057887 */ /* 0x000fe40008000000 */
[----:B------:R-:W-:-:S04]  /*25b0*/  USEL UR6, UR6, URZ, UP0 ;  /* 0x000000ff06067287 */ /* 0x000fc80008000000 */
[----:B------:R-:W-:Y:S01]  /*25c0*/  ULEA UR6, UR6, UR4, 0x3 ;  /* 0x0000000406067291 */ /* 0x000fe2000f8e18ff */
[----:B-1----:R-:W-:-:S04]  /*25d0*/  LOP3.LUT R3, R2, UR5, RZ, 0x3c, !PT ;  /* 0x0000000502037c12 */ /* 0x002fc8000f8e3cff */
[----:B------:R-:W-:Y:S01]  /*25e0*/  SHF.L.U32 R3, R3, 0x1f, RZ ;  /* 0x0000001f03037819 */ /* 0x000fe200000006ff */
[----:B----4-:R-:W-:-:S07]  /*25f0*/  IMAD.U32 R0, RZ, RZ, UR6 ;  /* 0x00000006ff007e24 */ /* 0x010fce000f8e00ff */
.L_x_41:
[----:B-1----:R1:W2:Y:S02]  /*2600*/  SYNCS.PHASECHK.TRANS64.TRYWAIT P0, [R0+URZ], R3 ;  /* 0x00000003000075a7 */ /* 0x0022a400080011ff */
[----:B--2---:R-:W-:Y:S05]  /*2610*/  @!P0 NANOSLEEP.SYNCS 0x989680 ;  /* 0x009896800000895d */ /* 0x004fea0003900000 */
[----:B------:R-:W2:Y:S02]  /*2620*/  @!P0 SYNCS.PHASECHK.TRANS64 P0, [R0+URZ], R3 ;  /* 0x00000003000085a7 */ /* 0x000ea400080010ff */
[----:B--2---:R-:W-:Y:S05]  /*2630*/  @P0 EXIT ;  /* 0x000000000000094d */ /* 0x004fea0003800000 */
[----:B------:R-:W-:Y:S05]  /*2640*/  BRA `(.L_x_41) ;  /* 0xfffffffc00ec7947 */ /* 0x000fea000383ffff */
.L_x_17:
[----:B------:R-:W-:-:S04]  /*2650*/  UISETP.NE.AND UP1, UPT, UR37, URZ, UPT ;  /* 0x000000ff2500728c */ /* 0x000fc8000bf25270 */
[----:B------:R-:W-:-:S09]  /*2660*/  UISETP.NE.OR UP1, UPT, UR8, 0x1, UP1 ;  /* 0x000000010800788c */ /* 0x000fd20008f25670 */
[----:B------:R-:W-:Y:S05]  /*2670*/  BRA.U UP1, `(.L_x_42) ;  /* 0x0000000501487547 */ /* 0x000fea000b800000 */
[----:B------:R-:W-:Y:S01]  /*2680*/  ISETP.NE.AND P2, PT, R2, RZ, PT ;  /* 0x000000ff0200720c */ /* 0x000fe20003f45270 */
[----:B------:R-:W-:Y:S01]  /*2690*/  IMAD.MOV.U32 R12, RZ, RZ, 0x1 ;  /* 0x00000001ff0c7424 */ /* 0x000fe200078e00ff */
[----:B------:R-:W-:Y:S02]  /*26a0*/  CS2R R10, SRZ ;  /* 0x00000000000a7805 */ /* 0x000fe4000001ff00 */
[----:B------:R-:W-:Y:S01]  /*26b0*/  CS2R R8, SRZ ;  /* 0x0000000000087805 */ /* 0x000fe2000001ff00 */
[----:B------:R-:W-:Y:S01]  /*26c0*/  UMOV UR4, 0x400 ;  /* 0x0000040000047882 */ /* 0x000fe20000000000 */
[----:B------:R-:W-:Y:S01]  /*26d0*/  UMOV UR6, URZ ;  /* 0x000000ff00067c82 */ /* 0x000fe20008000000 */
[----:B------:R-:W-:-:S12]  /*26e0*/  ULEA UR37, UR37, UR4, 0x18 ;  /* 0x0000000425257291 */ /* 0x000fd8000f8ec0ff */
.L_x_46:
[----:B------:R-:W-:Y:S02]  /*26f0*/  LEA R0, R8, UR37, 0x3 ;  /* 0x0000002508007c11 */ /* 0x000fe4000f8e18ff */
[----:B------:R-:W-:-:S03]  /*2700*/  SHF.L.U32 R5, R9, 0x1f, RZ ;  /* 0x0000001f09057819 */ /* 0x000fc600000006ff */
[----:B------:R-:W-:Y:S01]  /*2710*/  VIADD R4, R0, 0x100 ;  /* 0x0000010000047836 */ /* 0x000fe20000000000 */
[----:B------:R-:W1:Y:S02]  /*2720*/  SYNCS.PHASECHK.TRANS64.TRYWAIT P0, [R0+URZ+0xf0], R5 ;  /* 0x0000f005000075a7 */ /* 0x000e6400080011ff */
[----:B-1----:R-:W-:Y:S05]  /*2730*/  @!P0 BRA `(.L_x_43) ;  /* 0x0000004c00888947 */ /* 0x002fea0003800000 */
.L_x_121:
[----:B------:R-:W-:Y:S01]  /*2740*/  ULEA UR5, UR6, UR37, 0x3 ;  /* 0x0000002506057291 */ /* 0x000fe2000f8e18ff */
[----:B------:R-:W-:Y:S02]  /*2750*/  PRMT R4, RZ, 0x654, R4 ;  /* 0x00000654ff047816 */ /* 0x000fe40000000004 */
[----:B-1----:R-:W-:Y:S01]  /*2760*/  SHF.L.U32 R5, R12, 0x1f, RZ ;  /* 0x0000001f0c057819 */ /* 0x002fe200000006ff */
[----:B------:R-:W-:Y:S01]  /*2770*/  UIADD3 UR4, UPT, UPT, UR5, 0x90, URZ ;  /* 0x0000009005047890 */ /* 0x000fe2000fffe0ff */
[----:B------:R1:W-:Y:S05]  /*2780*/  SYNCS.ARRIVE.TRANS64.RED.A1T0 RZ, [R4+URZ], RZ ;  /* 0x000000ff04ff79a7 */ /* 0x0003ea00081004ff */
[----:B------:R-:W-:Y:S01]  /*2790*/  IMAD.U32 R7, RZ, RZ, UR4 ;  /* 0x00000004ff077e24 */ /* 0x000fe2000f8e00ff */
[----:B------:R-:W2:Y:S04]  /*27a0*/  SYNCS.PHASECHK.TRANS64.TRYWAIT P0, [UR5+0xa0], R5 ;  /* 0x0000a005ff0075a7 */ /* 0x000ea80008001105 */
[----:B------:R-:W-:Y:S01]  /*27b0*/  PRMT R6, R2, 0x654, R7 ;  /* 0x0000065402067816 */ /* 0x000fe20000000007 */
[----:B-1----:R-:W-:Y:S01]  /*27c0*/  @!P2 IMAD.MOV.U32 R4, RZ, RZ, 0x10 ;  /* 0x00000010ff04a424 */ /* 0x002fe200078e00ff */
[----:B--2---:R-:W-:Y:S06]  /*27d0*/  @!P0 BRA `(.L_x_44) ;  /* 0x0000004c00748947 */ /* 0x004fec0003800000 */
.L_x_123:
[----:B------:R-:W-:Y:S01]  /*27e0*/  ULEA UR4, UR6, UR37, 0x4 ;  /* 0x0000002506047291 */ /* 0x000fe2000f8e20ff */
[----:B------:R-:W-:Y:S01]  /*27f0*/  SEL R3, R6, R3, !P2 ;  /* 0x0000000306037207 */ /* 0x000fe20005000000 */
[----:B------:R-:W-:Y:S01]  /*2800*/  UIADD3 UR5, UPT, UPT, UR5, 0x90, URZ ;  /* 0x0000009005057890 */ /* 0x000fe2000fffe0ff */
[----:B-1----:R-:W-:Y:S01]  /*2810*/  LEA R0, R11, UR37, 0x3 ;  /* 0x000000250b007c11 */ /* 0x002fe2000f8e18ff */
[----:B------:R-:W-:Y:S01]  /*2820*/  UIADD3 UR4, UPT, UPT, UR4, 0x120, URZ ;  /* 0x0000012004047890 */ /* 0x000fe2000fffe0ff */
[----:B------:R-:W-:Y:S01]  /*2830*/  SHF.L.U32 R5, R10, 0x1f, RZ ;  /* 0x0000001f0a057819 */ /* 0x000fe200000006ff */
[----:B------:R1:W-:Y:S01]  /*2840*/  @!P2 SYNCS.ARRIVE.TRANS64.RED RZ, [R3+URZ], R4 ;  /* 0x0000000403ffa9a7 */ /* 0x0003e200080004ff */
[----:B------:R-:W-:Y:S01]  /*2850*/  UIADD3 UR6, UPT, UPT, UR6, 0x1, URZ ;  /* 0x0000000106067890 */ /* 0x000fe2000fffe0ff */
[----:B------:R-:W-:-:S03]  /*2860*/  VIADD R8, R8, 0x1 ;  /* 0x0000000108087836 */ /* 0x000fc60000000000 */
[----:B------:R-:W-:Y:S02]  /*2870*/  UISETP.NE.AND UP0, UPT, UR6, 0x2, UPT ;  /* 0x000000020600788c */ /* 0x000fe4000bf05270 */
[----:B------:R-:W-:Y:S06]  /*2880*/  UGETNEXTWORKID.BROADCAST [UR4], [UR5] ;  /* 0x00000000040073ca */ /* 0x000fec0008000100 */
[----:B------:R-:W-:Y:S01]  /*2890*/  USEL UR4, URZ, 0x1, UP0 ;  /* 0x00000001ff047887 */ /* 0x000fe20008000000 */
[----:B------:R-:W-:Y:S01]  /*28a0*/  ISETP.NE.AND P0, PT, R8, 0x2, PT ;  /* 0x000000020800780c */ /* 0x000fe20003f05270 */
[----:B------:R-:W-:Y:S01]  /*28b0*/  USEL UR6, UR6, URZ, UP0 ;  /* 0x000000ff06067287 */ /* 0x000fe20008000000 */
[----:B------:R-:W2:Y:S03]  /*28c0*/  SYNCS.PHASECHK.TRANS64.TRYWAIT P1, [R0+URZ+0x90], R5 ;  /* 0x00009005000075a7 */ /* 0x000ea600080211ff */
[----:B------:R-:W-:Y:S01]  /*28d0*/  LOP3.LUT R12, R12, UR4, RZ, 0x3c, !PT ;  /* 0x000000040c0c7c12 */ /* 0x000fe2000f8e3cff */
[----:B-12---:R-:W-:Y:S07]  /*28e0*/  @!P1 BRA `(.L_x_45) ;  /* 0x0000004c00489947 */ /* 0x006fee0003800000 */
.L_x_124:
[C---:B------:R-:W-:Y:S01]  /*28f0*/  LEA R4, R11.reuse, UR37, 0x4 ;  /* 0x000000250b047c11 */ /* 0x040fe2000f8e20ff */
[----:B-1----:R-:W-:Y:S01]  /*2900*/  VIADD R0, R0, 0xa0 ;  /* 0x000000a000007836 */ /* 0x002fe20000000000 */
[----:B------:R-:W-:Y:S01]  /*2910*/  SEL R8, R8, RZ, P0 ;  /* 0x000000ff08087207 */ /* 0x000fe20000000000 */
[----:B------:R-:W-:-:S03]  /*2920*/  VIADD R11, R11, 0x1 ;  /* 0x000000010b0b7836 */ /* 0x000fc60000000000 */
[----:B------:R-:W1:Y:S01]  /*2930*/  LDS.128 R4, [R4+0x120] ;  /* 0x0001200004047984 */ /* 0x000e620000000c00 */
[----:B------:R-:W-:Y:S02]  /*2940*/  PRMT R0, RZ, 0x654, R0 ;  /* 0x00000654ff007816 */ /* 0x000fe40000000000 */
[C---:B------:R-:W-:Y:S01]  /*2950*/  ISETP.NE.AND P1, PT, R11.reuse, 0x2, PT ;  /* 0x000000020b00780c */ /* 0x040fe20003f25270 */
[----:B------:R-:W-:Y:S01]  /*2960*/  @!PT LDS RZ, [RZ] ;  /* 0x00000000fffff984 */ /* 0x000fe20000000800 */
[----:B------:R-:W-:Y:S01]  /*2970*/  @!PT LDS RZ, [RZ] ;  /* 0x00000000fffff984 */ /* 0x000fe20000000800 */
[----:B------:R-:W-:Y:S01]  /*2980*/  @!PT LDS RZ, [RZ] ;  /* 0x00000000fffff984 */ /* 0x000fe20000000800 */
[----:B------:R-:W-:Y:S01]  /*2990*/  @!PT LDS RZ, [RZ] ;  /* 0x00000000fffff984 */ /* 0x000fe20000000800 */
[----:B------:R2:W-:Y:S06]  /*29a0*/  MEMBAR.ALL.CTA ;  /* 0x0000000000007992 */ /* 0x0005ec0000008000 */
[----:B--2---:R-:W2:Y:S01]  /*29b0*/  FENCE.VIEW.ASYNC.S ;  /* 0x00000000000073c6 */ /* 0x004ea20000000000 */
[----:B------:R-:W-:Y:S01]  /*29c0*/  SEL R11, R11, RZ, P1 ;  /* 0x000000ff0b0b7207 */ /* 0x000fe20000800000 */
[----:B--2---:R2:W-:Y:S01]  /*29d0*/  SYNCS.ARRIVE.TRANS64.RED.A1T0 RZ, [R0+URZ], RZ ;  /* 0x000000ff00ff79a7 */ /* 0x0045e200081004ff */
[----:B-1----:R-:W-:-:S02]  /*29e0*/  LOP3.LUT P3, RZ, R6, 0x1, RZ, 0xc0, !PT ;  /* 0x0000000106ff7812 */ /* 0x002fc4000786c0ff */
[----:B------:R-:W-:-:S04]  /*29f0*/  SEL R5, RZ, 0x1, P1 ;  /* 0x00000001ff057807 */ /* 0x000fc80000800000 */
[----:B------:R-:W-:Y:S02]  /*2a00*/  LOP3.LUT R10, R10, R5, RZ, 0x3c, !PT ;  /* 0x000000050a0a7212 */ /* 0x000fe400078e3cff */
[----:B--2---:R-:W-:-:S04]  /*2a10*/  SEL R0, RZ, 0x1, P0 ;  /* 0x00000001ff007807 */ /* 0x004fc80000000000 */
[----:B------:R-:W-:Y:S01]  /*2a20*/  LOP3.LUT R9, R9, R0, RZ, 0x3c, !PT ;  /* 0x0000000009097212 */ /* 0x000fe200078e3cff */
[----:B------:R-:W-:Y:S06]  /*2a30*/  @P3 BRA `(.L_x_46) ;  /* 0xfffffffc002c3947 */ /* 0x000fec000383ffff */
[----:B------:R-:W-:Y:S01]  /*2a40*/  ULEA UR5, UR6, UR37, 0x3 ;  /* 0x0000002506057291 */ /* 0x000fe2000f8e18ff */
[----:B------:R-:W-:-:S08]  /*2a50*/  SHF.L.U32 R3, R12, 0x1f, RZ ;  /* 0x0000001f0c037819 */ /* 0x000fd000000006ff */
[----:B------:R-:W1:Y:S02]  /*2a60*/  SYNCS.PHASECHK.TRANS64 P0, [UR5+0xa0], R3 ;  /* 0x0000a003ff0075a7 */ /* 0x000e640008001005 */
[----:B-1----:R-:W-:Y:S05]  /*2a70*/  @P0 BRA `(.L_x_47) ;  /* 0x0000000000080947 */ /* 0x002fea0003800000 */
[----:B------:R-:W1:Y:S02]  /*2a80*/  SYNCS.PHASECHK.TRANS64.TRYWAIT P0, [UR5+0xa0], R3 ;  /* 0x0000a003ff0075a7 */ /* 0x000e640008001105 */
[----:B-1----:R-:W-:Y:S05]  /*2a90*/  @!P0 BRA `(.L_x_48) ;  /* 0x0000004800f08947 */ /* 0x002fea0003800000 */
.L_x_47:
[----:B------:R-:W-:-:S04]  /*2aa0*/  UIADD3 UR4, UPT, UPT, UR6, 0x1, URZ ;  /* 0x0000000106047890 */ /* 0x000fc8000fffe0ff */
[----:B------:R-:W-:-:S04]  /*2ab0*/  UISETP.NE.AND UP0, UPT, UR4, 0x2, UPT ;  /* 0x000000020400788c */ /* 0x000fc8000bf05270 */
[----:B------:R-:W-:Y:S02]  /*2ac0*/  USEL UR7, URZ, 0x1, UP0 ;  /* 0x00000001ff077887 */ /* 0x000fe40008000000 */
[----:B------:R-:W-:-:S04]  /*2ad0*/  USEL UR4, UR4, URZ, UP0 ;  /* 0x000000ff04047287 */ /* 0x000fc80008000000 */
[----:B------:R-:W-:Y:S01]  /*2ae0*/  ULEA UR4, UR4, UR37, 0x3 ;  /* 0x0000002504047291 */ /* 0x000fe2000f8e18ff */
[----:B-1----:R-:W-:-:S04]  /*2af0*/  LOP3.LUT R3, R12, UR7, RZ, 0x3c, !PT ;  /* 0x000000070c037c12 */ /* 0x002fc8000f8e3cff */
[----:B------:R-:W-:-:S04]  /*2b00*/  SHF.L.U32 R0, R3, 0x1f, RZ ;  /* 0x0000001f03007819 */ /* 0x000fc800000006ff */
[----:B------:R-:W1:Y:S02]  /*2b10*/  SYNCS.PHASECHK.TRANS64 P0, [UR4+0xa0], R0 ;  /* 0x0000a000ff0075a7 */ /* 0x000e640008001004 */
[----:B-1----:R-:W-:Y:S05]  /*2b20*/  @P0 EXIT ;  /* 0x000000000000094d */ /* 0x002fea0003800000 */
[----:B------:R-:W-:Y:S02]  /*2b30*/  SHF.L.U32 R3, R3, 0x1f, RZ ;  /* 0x0000001f03037819 */ /* 0x000fe400000006ff */
[----:B------:R-:W-:-:S07]  /*2b40*/  MOV R0, UR4 ;  /* 0x0000000400007c02 */ /* 0x000fce0008000f00 */
.L_x_49:
[----:B-1----:R1:W2:Y:S02]  /*2b50*/  SYNCS.PHASECHK.TRANS64.TRYWAIT P0, [R0+URZ+0xa0], R3 ;  /* 0x0000a003000075a7 */ /* 0x0022a400080011ff */
[----:B--2---:R-:W-:Y:S05]  /*2b60*/  @!P0 NANOSLEEP.SYNCS 0x989680 ;  /* 0x009896800000895d */ /* 0x004fea0003900000 */
[----:B------:R-:W2:Y:S02]  /*2b70*/  @!P0 SYNCS.PHASECHK.TRANS64 P0, [R0+URZ+0xa0], R3 ;  /* 0x0000a003000085a7 */ /* 0x000ea400080010ff */
[----:B--2---:R-:W-:Y:S05]  /*2b80*/  @P0 EXIT ;  /* 0x000000000000094d */ /* 0x004fea0003800000 */
[----:B------:R-:W-:Y:S05]  /*2b90*/  BRA `(.L_x_49) ;  /* 0xfffffffc00ec7947 */ /* 0x000fea000383ffff */
.L_x_42:
[----:B------:R-:W-:-:S09]  /*2ba0*/  UISETP.NE.AND UP1, UPT, UR8, URZ, UPT ;  /* 0x000000ff0800728c */ /* 0x000fd2000bf25270 */
[----:B------:R-:W-:Y:S05]  /*2bb0*/  BRA.U UP1, `(.L_x_50) ;  /* 0x0000000d01947547 */ /* 0x000fea000b800000 */
[----:B------:R-:W-:Y:S01]  /*2bc0*/  UMOV UR4, 0x40 ;  /* 0x0000004000047882 */ /* 0x000fe20000000000 */
[----:B------:R-:W-:Y:S01]  /*2bd0*/  NOP ;  /* 0x0000000000007918 */ /* 0x000fe20000000000 */
[----:B------:R-:W-:Y:S01]  /*2be0*/  ULEA UR4, UR37, UR4, 0x18 ;  /* 0x0000000425047291 */ /* 0x000fe2000f8ec0ff */
[----:B------:R-:W-:Y:S02]  /*2bf0*/  UMOV UR5, 0x400 ;  /* 0x0000040000057882 */ /* 0x000fe40000000000 */
[----:B------:R-:W-:-:S06]  /*2c00*/  ULEA UR37, UR37, UR5, 0x18 ;  /* 0x0000000525257291 */ /* 0x000fcc000f8ec0ff */
[----:B------:R-:W1:Y:S02]  /*2c10*/  LDS.U8 R0, [UR4+0x1c] ;  /* 0x00001c04ff007984 */ /* 0x000e640008000000 */
[----:B-1----:R-:W-:-:S13]  /*2c20*/  ISETP.NE.AND P0, PT, R0, RZ, PT ;  /* 0x000000ff0000720c */ /* 0x002fda0003f05270 */
[----:B------:R-:W-:Y:S05]  /*2c30*/  @P0 BRA `(.L_x_51) ;  /* 0x0000000000580947 */ /* 0x000fea0003800000 */
[----:B------:R-:W-:-:S13]  /*2c40*/  ELECT P0, URZ, PT ;  /* 0x0000000000ff782f */ /* 0x000fda0003800000 */
[----:B------:R-:W-:Y:S05]  /*2c50*/  @!P0 BRA `(.L_x_52) ;  /* 0x0000000000608947 */ /* 0x000fea0003800000 */
[----:B------:R-:W-:Y:S01]  /*2c60*/  UMOV UR5, 0x10 ;  /* 0x0000001000057882 */ /* 0x000fe20000000000 */
[----:B------:R-:W-:Y:S01]  /*2c70*/  HFMA2 R0, -RZ, RZ, 0, 5.9604644775390625e-08 ;  /* 0x00000001ff007431 */ /* 0x000fe200000001ff */
[----:B------:R-:W-:-:S03]  /*2c80*/  MOV R2, 0xffff ;  /* 0x0000ffff00027802 */ /* 0x000fc60000000f00 */
[----:B------:R-:W-:Y:S04]  /*2c90*/  DEPBAR.LE SB1, 0x36 ;  /* 0x00009d800000791a */ /* 0x000fe80000000000 */
[----:B------:R-:W1:Y:S02]  /*2ca0*/  UTCATOMSWS.FIND_AND_SET.ALIGN UP0, UR5, UR5 ;  /* 0x00000005000575e3 */ /* 0x000e640008000800 */
[----:B-1----:R-:W-:Y:S01]  /*2cb0*/  MOV R3, UR5 ;  /* 0x0000000500037c02 */ /* 0x002fe20008000f00 */
[----:B------:R-:W-:Y:S06]  /*2cc0*/  BRA.U UP0, `(.L_x_53) ;  /* 0x0000000100187547 */ /* 0x000fec000b800000 */
.L_x_54:
[----:B------:R-:W-:Y:S05]  /*2cd0*/  NANOSLEEP 0x64 ;  /* 0x000000640000795d */ /* 0x000fea0003800000 */
[----:B------:R-:W-:-:S05]  /*2ce0*/  UMOV UR5, 0x10 ;  /* 0x0000001000057882 */ /* 0x000fca0000000000 */
[----:B------:R-:W-:Y:S04]  /*2cf0*/  DEPBAR.LE SB1, 0x36 ;  /* 0x00009d800000791a */ /* 0x000fe80000000000 */
[----:B------:R-:W1:Y:S02]  /*2d00*/  UTCATOMSWS.FIND_AND_SET.ALIGN UP0, UR5, UR5 ;  /* 0x00000005000575e3 */ /* 0x000e640008000800 */
[----:B-1----:R-:W-:Y:S01]  /*2d10*/  MOV R3, UR5 ;  /* 0x0000000500037c02 */ /* 0x002fe20008000f00 */
[----:B------:R-:W-:Y:S05]  /*2d20*/  BRA.U !UP0, `(.L_x_54) ;  /* 0xfffffffd08e87547 */ /* 0x000fea000b83ffff */
.L_x_53:
[-C--:B------:R-:W-:Y:S02]  /*2d30*/  SHF.L.U32 R2, R2, R3.reuse, RZ ;  /* 0x0000000302027219 */ /* 0x080fe400000006ff */
[----:B------:R-:W-:Y:S01]  /*2d40*/  SHF.L.U32 R0, R0, R3, RZ ;  /* 0x0000000300007219 */ /* 0x000fe200000006ff */
[----:B------:R-:W-:Y:S02]  /*2d50*/  IMAD.SHL.U32 R3, R3, 0x20, RZ ;  /* 0x0000002003037824 */ /* 0x000fe400078e00ff */
[----:B------:R1:W-:Y:S04]  /*2d60*/  ATOMS.OR RZ, [UR4+0x14], R2 ;  /* 0x00001402ffff798c */ /* 0x0003e8000b000004 */
[----:B------:R1:W-:Y:S04]  /*2d70*/  ATOMS.OR RZ, [UR4+0x18], R0 ;  /* 0x00001800ffff798c */ /* 0x0003e8000b000004 */
[----:B------:R1:W-:Y:S01]  /*2d80*/  STS [UR37+0x140], R3 ;  /* 0x00014003ff007988 */ /* 0x0003e20008000825 */
[----:B------:R-:W-:Y:S05]  /*2d90*/  BRA `(.L_x_52) ;  /* 0x0000000000107947 */ /* 0x000fea0003800000 */
.L_x_51:
[----:B------:R-:W-:Y:S02]  /*2da0*/  MOV R0, 0xffffffff ;  /* 0xffffffff00007802 */ /* 0x000fe40000000f00 */
[----:B------:R-:W-:-:S03]  /*2db0*/  MOV R2, 0x2de0 ;  /* 0x00002de000027802 */ /* 0x000fc60000000f00 */
[----:B------:R1:W-:Y:S04]  /*2dc0*/  STS [UR37+0x140], R0 ;  /* 0x00014000ff007988 */ /* 0x0003e80008000825 */
[----:B-1-3-5:R-:W-:Y:S05]  /*2dd0*/  CALL.REL.NOINC `($__internal_1_$__cuda_sm10x_tcgen05_guardrail_trap_phase_invalid_during_alloc) ;  /* 0x0000004c00ac7944 */ /* 0x02afea0003c00000 */
.L_x_52:
[----:B------:R-:W-:Y:S05]  /*2de0*/  WARPSYNC.ALL ;  /* 0x0000000000007948 */ /* 0x000fea0003800000 */
[----:B------:R-:W2:Y:S01]  /*2df0*/  S2UR UR6, SR_CgaCtaId ;  /* 0x00000000000679c3 */ /* 0x000ea20000008800 */
[----:B------:R-:W-:Y:S01]  /*2e00*/  UMOV UR4, 0x400 ;  /* 0x0000040000047882 */ /* 0x000fe20000000000 */
[----:B------:R-:W-:-:S06]  /*2e10*/  NOP ;  /* 0x0000000000007918 */ /* 0x000fcc0000000000 */
[----:B------:R-:W-:Y:S06]  /*2e20*/  BAR.ARV 0x6, 0xa0 ;  /* 0x0182800000007b1d */ /* 0x000fec0000002000 */
[----:B------:R-:W4:Y:S01]  /*2e30*/  LDCU UR7, c[0x0][0x38c] ;  /* 0x00007180ff0777ac */ /* 0x000f220008000800 */
[----:B------:R-:W-:Y:S01]  /*2e40*/  IMAD.MOV.U32 R11, RZ, RZ, 0x1 ;  /* 0x00000001ff0b7424 */ /* 0x000fe200078e00ff */
[----:B------:R-:W-:Y:S01]  /*2e50*/  CS2R R8, SRZ ;  /* 0x0000000000087805 */ /* 0x000fe2000001ff00 */
[----:B------:R-:W-:Y:S01]  /*2e60*/  IMAD.MOV.U32 R10, RZ, RZ, RZ ;  /* 0x000000ffff0a7224 */ /* 0x000fe200078e00ff */
[----:B------:R-:W-:Y:S01]  /*2e70*/  UMOV UR18, URZ ;  /* 0x000000ff00127c82 */ /* 0x000fe20008000000 */
[----:B------:R-:W-:Y:S01]  /*2e80*/  UMOV UR17, URZ ;  /* 0x000000ff00117c82 */ /* 0x000fe20008000000 */
[----:B------:R-:W-:Y:S01]  /*2e90*/  UMOV UR22, 0x0 ;  /* 0x0000000000167882 */ /* 0x000fe20000000000 */
[----:B------:R-:W-:Y:S01]  /*2ea0*/  UMOV UR23, 0x4200010 ;  /* 0x0420001000177882 */ /* 0x000fe20000000000 */
[----:B------:R-:W-:Y:S01]  /*2eb0*/  UMOV UR20, 0x0 ;  /* 0x0000000000147882 */ /* 0x000fe20000000000 */
[----:B------:R-:W-:Y:S01]  /*2ec0*/  UMOV UR21, 0x4200010 ;  /* 0x0420001000157882 */ /* 0x000fe20000000000 */
[----:B--2---:R-:W-:Y:S01]  /*2ed0*/  ULEA UR6, UR6, UR4, 0x18 ;  /* 0x0000000406067291 */ /* 0x004fe2000f8ec0ff */
[----:B------:R-:W2:Y:S03]  /*2ee0*/  LDCU UR4, c[0x0][0x38c] ;  /* 0x00007180ff0477ac */ /* 0x000ea60008000800 */
[----:B------:R-:W-:-:S02]  /*2ef0*/  UIADD3 UR11, UPT, UPT, UR6, 0x4400, URZ ;  /* 0x00004400060b7890 */ /* 0x000fc4000fffe0ff */
[----:B----4-:R-:W-:-:S03]  /*2f00*/  UIADD3 UR7, UPT, UPT, UR7, 0x3f, URZ ;  /* 0x0000003f07077890 */ /* 0x010fc6000fffe0ff */
[----:B-1----:R-:W1:Y:S01]  /*2f10*/  LDS R0, [UR6+0x140] ;  /* 0x00014006ff007984 */ /* 0x002e620008000800 */
[----:B------:R-:W-:Y:S02]  /*2f20*/  UIADD3 UR12, UPT, UPT, UR6, 0xa400, URZ ;  /* 0x0000a400060c7890 */ /* 0x000fe4000fffe0ff */
[----:B------:R-:W-:Y:S02]  /*2f30*/  USHF.R.S32.HI UR5, URZ, 0x1f, UR7 ;  /* 0x0000001fff057899 */ /* 0x000fe40008011407 */
[----:B------:R-:W-:Y:S02]  /*2f40*/  USHF.R.U32.HI UR11, URZ, 0x4, UR11 ;  /* 0x00000004ff0b7899 */ /* 0x000fe4000801160b */
[----:B------:R-:W-:Y:S02]  /*2f50*/  ULEA.HI UR5, UR5, UR7, URZ, 0x6 ;  /* 0x0000000705057291 */ /* 0x000fe4000f8f30ff */
[----:B------:R-:W-:Y:S02]  /*2f60*/  USHF.R.U32.HI UR12, URZ, 0x4, UR12 ;  /* 0x00000004ff0c7899 */ /* 0x000fe4000801160c */
[----:B------:R-:W-:-:S02]  /*2f70*/  USHF.R.S32.HI UR5, URZ, 0x6, UR5 ;  /* 0x00000006ff057899 */ /* 0x000fc40008011405 */
[----:B------:R-:W-:Y:S02]  /*2f80*/  ULOP3.LUT UR11, UR11, 0x3fff, URZ, 0xc0, !UPT ;  /* 0x00003fff0b0b7892 */ /* 0x000fe4000f8ec0ff */
[----:B------:R-:W-:Y:S02]  /*2f90*/  UISETP.LT.AND UP0, UPT, UR5, 0x1, UPT ;  /* 0x000000010500788c */ /* 0x000fe4000bf01270 */
[----:B------:R-:W-:Y:S02]  /*2fa0*/  ULOP3.LUT UR12, UR12, 0x3fff, URZ, 0xc0, !UPT ;  /* 0x00003fff0c0c7892 */ /* 0x000fe4000f8ec0ff */
[----:B------:R-:W-:Y:S02]  /*2fb0*/  USEL UR10, UR5, 0x1, !UP0 ;  /* 0x00000001050a7887 */ /* 0x000fe4000c000000 */
[----:B------:R-:W-:Y:S02]  /*2fc0*/  ULOP3.LUT UR11, UR11, 0x10000, URZ, 0xfc, !UPT ;  /* 0x000100000b0b7892 */ /* 0x000fe4000f8efcff */
[----:B------:R-:W-:-:S02]  /*2fd0*/  ULOP3.LUT UR12, UR12, 0x10000, URZ, 0xfc, !UPT ;  /* 0x000100000c0c7892 */ /* 0x000fc4000f8efcff */
[----:B------:R-:W-:Y:S02]  /*2fe0*/  UIADD3 UR10, UPT, UPT, -UR10, URZ, URZ ;  /* 0x000000ff0a0a7290 */ /* 0x000fe4000fffe1ff */
[----:B--2---:R-:W-:Y:S01]  /*2ff0*/  UISETP.GE.AND UP3, UPT, UR4, 0x1, UPT ;  /* 0x000000010400788c */ /* 0x004fe2000bf66270 */
[----:B-1----:R-:W-:-:S15]  /*3000*/  R2UR UR19, R0 ;  /* 0x00000000001372ca */ /* 0x002fde00000e0000 */
.L_x_61:
[----:B------:R-:W-:Y:S02]  /*3010*/  LEA R0, R10, UR6, 0x3 ;  /* 0x000000060a007c11 */ /* 0x000fe4000f8e18ff */
[----:B------:R-:W-:Y:S02]  /*3020*/  SHF.L.U32 R5, R9, 0x1f, RZ ;  /* 0x0000001f09057819 */ /* 0x000fe400000006ff */
[----:B------:R-:W-:Y:S01]  /*3030*/  PLOP3.LUT P0, PT, PT, PT, UP3, 0x80, 0x8 ;  /* 0x000000000008781c */ /* 0x000fe20003f0f038 */
[----:B------:R-:W-:Y:S01]  /*3040*/  VIADD R3, R0, 0xa0 ;  /* 0x000000a000037836 */ /* 0x000fe20000000000 */
[----:B-1----:R-:W1:Y:S02]  /*3050*/  SYNCS.PHASECHK.TRANS64.TRYWAIT P1, [R0+URZ+0x90], R5 ;  /* 0x00009005000075a7 */ /* 0x002e6400080211ff */
[----:B-1--4-:R-:W-:Y:S09]  /*3060*/  @!P1 BRA `(.L_x_55) ;  /* 0x0000004400949947 */ /* 0x012ff20003800000 */
.L_x_126:
[----:B------:R-:W-:Y:S01]  /*3070*/  LEA R4, R10, UR6, 0x4 ;  /* 0x000000060a047c11 */ /* 0x000fe2000f8e20ff */
[----:B------:R-:W-:Y:S01]  /*3080*/  @UP3 ULEA UR4, UR17, UR6, 0x3 ;  /* 0x0000000611043291 */ /* 0x000fe2000f8e18ff */
[----:B------:R-:W-:Y:S01]  /*3090*/  PLOP3.LUT P2, PT, PT, PT, PT, 0x80, 0x8 ;  /* 0x000000000008781c */ /* 0x000fe20003f4f070 */
[----:B------:R-:W-:Y:S01]  /*30a0*/  ULEA UR8, UR18, UR6, 0x3 ;  /* 0x0000000612087291 */ /* 0x000fe2000f8e18ff */
[----:B------:R-:W-:Y:S02]  /*30b0*/  PRMT R3, RZ, 0x654, R3 ;  /* 0x00000654ff037816 */ /* 0x000fe40000000003 */
[----:B-1----:R-:W1:Y:S01]  /*30c0*/  LDS.128 R4, [R4+0x120] ;  /* 0x0001200004047984 */ /* 0x002e620000000c00 */
[----:B------:R-:W-:Y:S02]  /*30d0*/  @P0 SHF.L.U32 R2, R8, 0x1f, RZ ;  /* 0x0000001f08020819 */ /* 0x000fe400000006ff */
[----:B------:R-:W-:Y:S01]  /*30e0*/  SHF.L.U32 R0, R11, 0x1f, RZ ;  /* 0x0000001f0b007819 */ /* 0x000fe200000006ff */
[----:B------:R-:W-:Y:S01]  /*30f0*/  @!PT LDS RZ, [RZ] ;  /* 0x00000000fffff984 */ /* 0x000fe20000000800 */
[----:B------:R-:W-:Y:S01]  /*3100*/  @!PT LDS RZ, [RZ] ;  /* 0x00000000fffff984 */ /* 0x000fe20000000800 */
[----:B------:R-:W-:Y:S01]  /*3110*/  @!PT LDS RZ, [RZ] ;  /* 0x00000000fffff984 */ /* 0x000fe20000000800 */
[----:B------:R-:W-:Y:S01]  /*3120*/  @!PT LDS RZ, [RZ] ;  /* 0x00000000fffff984 */ /* 0x000fe20000000800 */
[----:B------:R2:W-:Y:S06]  /*3130*/  MEMBAR.ALL.CTA ;  /* 0x0000000000007992 */ /* 0x0005ec0000008000 */
[----:B--2---:R-:W2:Y:S02]  /*3140*/  FENCE.VIEW.ASYNC.S ;  /* 0x00000000000073c6 */ /* 0x004ea40000000000 */
[----:B--2---:R2:W-:Y:S01]  /*3150*/  SYNCS.ARRIVE.TRANS64.RED.A1T0 RZ, [R3+URZ], RZ ;  /* 0x000000ff03ff79a7 */ /* 0x0045e200081004ff */
[----:B------:R2:W4:Y:S01]  /*3160*/  @P0 SYNCS.PHASECHK.TRANS64.TRYWAIT P2, [UR4], R2 ;  /* 0x00000002ff0005a7 */ /* 0x0005220008041104 */
[----:B------:R-:W-:Y:S01]  /*3170*/  ULEA.HI UR4, UR18, UR18, URZ, 0x1 ;  /* 0x0000001212047291 */ /* 0x000fe2000f8f08ff */
[----:B-1----:R-:W-:-:S03]  /*3180*/  LOP3.LUT P1, RZ, R6, 0x1, RZ, 0xc0, !PT ;  /* 0x0000000106ff7812 */ /* 0x002fc6000782c0ff */
[----:B------:R-:W-:Y:S02]  /*3190*/  USHF.L.U32 UR9, UR4, 0x6, URZ ;  /* 0x0000000604097899 */ /* 0x000fe400080006ff */
[----:B------:R-:W-:Y:S02]  /*31a0*/  ULOP3.LUT UR4, UR4, 0xffe, URZ, 0xc0, !UPT ;  /* 0x00000ffe04047892 */ /* 0x000fe4000f8ec0ff */
[----:B------:R-:W-:Y:S02]  /*31b0*/  ULOP3.LUT UR9, UR9, 0xffffff80, URZ, 0xc0, !UPT ;  /* 0xffffff8009097892 */ /* 0x000fe4000f8ec0ff */
[----:B------:R-:W-:Y:S02]  /*31c0*/  UIADD3 UR4, UPT, UPT, -UR4, UR18, URZ ;  /* 0x0000001204047290 */ /* 0x000fe4000fffe1ff */
[----:B------:R-:W-:Y:S01]  /*31d0*/  UIADD3 UR9, UPT, UPT, UR19, UR9, URZ ;  /* 0x0000000913097290 */ /* 0x000fe2000fffe0ff */
[----:B------:R-:W1:Y:S03]  /*31e0*/  SYNCS.PHASECHK.TRANS64.TRYWAIT P0, [UR8+0xd0], R0 ;  /* 0x0000d000ff0075a7 */ /* 0x000e660008001108 */
[----:B------:R-:W-:Y:S01]  /*31f0*/  ULEA UR9, UR4, UR9, 0x14 ;  /* 0x0000000904097291 */ /* 0x000fe2000f8ea0ff */
[----:B-12-4-:R-:W-:Y:S11]  /*3200*/  @!P0 BRA `(.L_x_56) ;  /* 0x0000004400408947 */ /* 0x016ff60003800000 */
.L_x_128:
[----:B------:R-:W-:Y:S01]  /*3210*/  IADD3 R10, PT, PT, R10, 0x1, RZ ;  /* 0x000000010a0a7810 */ /* 0x000fe20007ffe0ff */
[----:B------:R-:W-:Y:S06]  /*3220*/  BRA.U !UP3, `(.L_x_57) ;  /* 0x000000010b987547 */ /* 0x000fec000b800000 */
[----:B------:R-:W-:Y:S01]  /*3230*/  UPLOP3.LUT UP4, UPT, UPT, UPT, UPT, 0x40, 0x4 ;  /* 0x000000000004789c */ /* 0x000fe20003f8e870 */
[----:B------:R-:W-:Y:S01]  /*3240*/  UMOV UR16, UR10 ;  /* 0x0000000a00107c82 */ /* 0x000fe20008000000 */
[----:B------:R-:W-:Y:S01]  /*3250*/  UMOV UR15, UR5 ;  /* 0x00000005000f7c82 */ /* 0x000fe20008000000 */
[----:B------:R-:W-:-:S08]  /*3260*/  UMOV UR14, UR17 ;  /* 0x00000011000e7c82 */ /* 0x000fd00008000000 */
.L_x_60:
[----:B------:R-:W-:Y:S02]  /*3270*/  UIADD3 UR16, UPT, UPT, UR16, 0x1, URZ ;  /* 0x0000000110107890 */ /* 0x000fe4000fffe0ff */
[----:B--2---:R-:W-:Y:S02]  /*3280*/  ULEA UR7, UR14, UR6, 0x3 ;  /* 0x000000060e077291 */ /* 0x004fe4000f8e18ff */
[----:B------:R-:W-:Y:S01]  /*3290*/  UISETP.NE.AND UP0, UPT, UR16, URZ, UPT ;  /* 0x000000ff1000728c */ /* 0x000fe2000bf05270 */
[----:B----4-:R-:W-:Y:S10]  /*32a0*/  @P2 BRA `(.L_x_58) ;  /* 0x00000000000c2947 */ /* 0x010ff40003800000 */
[----:B-1----:R-:W-:Y:S04]  /*32b0*/  SHF.L.U32 R3, R8, 0x1f, RZ ;  /* 0x0000001f08037819 */ /* 0x002fe800000006ff */
[----:B------:R-:W1:Y:S02]  /*32c0*/  SYNCS.PHASECHK.TRANS64.TRYWAIT P0, [UR7], R3 ;  /* 0x00000003ff0075a7 */ /* 0x000e640008001107 */
[----:B-1----:R-:W-:Y:S05]  /*32d0*/  @!P0 BRA `(.L_x_59) ;  /* 0x0000004400248947 */ /* 0x002fea0003800000 */
.L_x_58:
[----:B------:R-:W-:Y:S01]  /*32e0*/  UISETP.NE.AND UP1, UPT, UR15, 0x1, UPT ;  /* 0x000000010f00788c */ /* 0x000fe2000bf25270 */
[----:B------:R-:W-:Y:S01]  /*32f0*/  PLOP3.LUT P2, PT, PT, PT, PT, 0x80, 0x8 ;  /* 0x000000000008781c */ /* 0x000fe20003f4f070 */
[----:B------:R-:W-:Y:S02]  /*3300*/  UIADD3 UR17, UPT, UPT, UR14, 0x1, URZ ;  /* 0x000000010e117890 */ /* 0x000fe4000fffe0ff */
[----:B------:R-:W-:Y:S02]  /*3310*/  ULEA UR24, UR14, UR12, 0x9 ;  /* 0x0000000c0e187291 */ /* 0x000fe4000f8e48ff */
[----:B------:R-:W-:Y:S01]  /*3320*/  UISETP.NE.AND UP2, UPT, UR17, 0x6, UPT ;  /* 0x000000061100788c */ /* 0x000fe2000bf45270 */
[----:B------:R-:W-:Y:S01]  /*3330*/  PLOP3.LUT P0, PT, PT, PT, UP1, 0x80, 0x8 ;  /* 0x000000000008781c */ /* 0x000fe20003f0f018 */
[----:B------:R-:W-:Y:S02]  /*3340*/  ULEA UR26, UR14, UR11, 0x8 ;  /* 0x0000000b0e1a7291 */ /* 0x000fe4000f8e40ff */
[----:B------:R-:W-:Y:S02]  /*3350*/  USEL UR13, URZ, 0x1, UP2 ;  /* 0x00000001ff0d7887 */ /* 0x000fe40009000000 */
[----:B------:R-:W-:Y:S02]  /*3360*/  USEL UR17, UR17, URZ, UP2 ;  /* 0x000000ff11117287 */ /* 0x000fe40009000000 */
[----:B------:R-:W-:Y:S02]  /*3370*/  UIADD3 UR30, UPT, UPT, UR24, 0x2, URZ ;  /* 0x00000002181e7890 */ /* 0x000fe4000fffe0ff */
[----:B------:R-:W-:Y:S01]  /*3380*/  @UP1 ULEA UR4, UR17, UR6, 0x3 ;  /* 0x0000000611041291 */ /* 0x000fe2000f8e18ff */
[----:B------:R-:W-:Y:S01]  /*3390*/  LOP3.LUT R8, R8, UR13, RZ, 0x3c, !PT ;  /* 0x0000000d08087c12 */ /* 0x000fe2000f8e3cff */
[----:B------:R-:W-:Y:S02]  /*33a0*/  UIADD3 UR28, UPT, UPT, UR26, 0x2, URZ ;  /* 0x000000021a1c7890 */ /* 0x000fe4000fffe0ff */
[----:B------:R-:W-:Y:S01]  /*33b0*/  UIADD3 UR7, UPT, UPT, UR7, 0x30, URZ ;  /* 0x0000003007077890 */ /* 0x000fe2000fffe0ff */
[----:B-1----:R-:W-:Y:S01]  /*33c0*/  @P0 SHF.L.U32 R0, R8, 0x1f, RZ ;  /* 0x0000001f08000819 */ /* 0x002fe200000006ff */
[----:B------:R-:W-:Y:S01]  /*33d0*/  UMOV UR25, 0x80004020 ;  /* 0x8000402000197882 */ /* 0x000fe20000000000 */
[----:B------:R-:W-:Y:S01]  /*33e0*/  UMOV UR27, 0x80004020 ;  /* 0x80004020001b7882 */ /* 0x000fe20000000000 */
[----:B------:R-:W-:Y:S01]  /*33f0*/  UMOV UR31, 0x80004020 ;  /* 0x80004020001f7882 */ /* 0x000fe20000000000 */
[----:B------:R2:W4:Y:S01]  /*3400*/  @P0 SYNCS.PHASECHK.TRANS64.TRYWAIT P2, [UR4], R0 ;  /* 0x00000000ff0005a7 */ /* 0x0005220008041104 */
[----:B------:R-:W-:Y:S01]  /*3410*/  UIADD3 UR15, UPT, UPT, UR15, -0x1, URZ ;  /* 0xffffffff0f0f7890 */ /* 0x000fe2000fffe0ff */
[----:B------:R2:W-:Y:S01]  /*3420*/  UTCQMMA gdesc[UR26], gdesc[UR24], tmem[UR9], tmem[UR22], idesc[UR23], UP4 ;  /* 0x00ff16181a0075ea */ /* 0x0005e2000a000309 */
[----:B------:R-:W-:Y:S01]  /*3430*/  UPLOP3.LUT UP4, UPT, UPT, UPT, UPT, 0x80, 0x8 ;  /* 0x000000000008789c */ /* 0x000fe20003f8f070 */
[----:B------:R-:W-:Y:S01]  /*3440*/  UMOV UR29, 0x80004020 ;  /* 0x80004020001d7882 */ /* 0x000fe20000000000 */
[----:B------:R-:W-:Y:S01]  /*3450*/  UMOV UR14, UR17 ;  /* 0x00000011000e7c82 */ /* 0x000fe20008000000 */
[----:B------:R2:W-:Y:S01]  /*3460*/  UTCQMMA gdesc[UR28], gdesc[UR30], tmem[UR9], tmem[UR20], idesc[UR21], UPT ;  /* 0x00ff141e1c0075ea */ /* 0x0005e2000b800309 */
[----:B------:R2:W-:Y:S01]  /*3470*/  UTCBAR [UR7], URZ ;  /* 0x000000ff070073e9 */ /* 0x0005e200080000ff */
[----:B------:R-:W-:Y:S06]  /*3480*/  BRA.U UP0, `(.L_x_60) ;  /* 0xfffffffd00787547 */ /* 0x000fec000b83ffff */
.L_x_57:
[----:B------:R-:W-:Y:S01]  /*3490*/  UIADD3 UR18, UPT, UPT, UR18, 0x1, URZ ;  /* 0x0000000112127890 */ /* 0x000fe2000fffe0ff */
[C---:B------:R-:W-:Y:S01]  /*34a0*/  ISETP.NE.AND P0, PT, R10.reuse, 0x2, PT ;  /* 0x000000020a00780c */ /* 0x040fe20003f05270 */
[----:B------:R-:W-:Y:S02]  /*34b0*/  UIADD3 UR8, UPT, UPT, UR8, 0xb0, URZ ;  /* 0x000000b008087890 */ /* 0x000fe4000fffe0ff */
[----:B------:R-:W-:Y:S01]  /*34c0*/  UISETP.NE.AND UP0, UPT, UR18, 0x4, UPT ;  /* 0x000000041200788c */ /* 0x000fe2000bf05270 */
[----:B-12---:R-:W-:Y:S02]  /*34d0*/  SEL R0, RZ, 0x1, P0 ;  /* 0x00000001ff007807 */ /* 0x006fe40000000000 */
[----:B------:R-:W-:Y:S01]  /*34e0*/  SEL R10, R10, RZ, P0 ;  /* 0x000000ff0a0a7207 */ /* 0x000fe20000000000 */
[----:B------:R-:W-:Y:S01]  /*34f0*/  USEL UR4, URZ, 0x1, UP0 ;  /* 0x00000001ff047887 */ /* 0x000fe20008000000 */
[----:B------:R-:W-:Y:S01]  /*3500*/  LOP3.LUT R9, R9, R0, RZ, 0x3c, !PT ;  /* 0x0000000009097212 */ /* 0x000fe200078e3cff */
[----:B------:R-:W-:Y:S01]  /*3510*/  USEL UR18, UR18, URZ, UP0 ;  /* 0x000000ff12127287 */ /* 0x000fe20008000000 */
[----:B------:R1:W-:Y:S03]  /*3520*/  UTCBAR [UR8], URZ ;  /* 0x000000ff080073e9 */ /* 0x0003e600080000ff */
[----:B------:R-:W-:Y:S01]  /*3530*/  LOP3.LUT R11, R11, UR4, RZ, 0x3c, !PT ;  /* 0x000000040b0b7c12 */ /* 0x000fe2000f8e3cff */
[----:B------:R-:W-:Y:S07]  /*3540*/  @P1 BRA `(.L_x_61) ;  /* 0xfffffff800b01947 */ /* 0x000fee000383ffff */
[----:B------:R-:W2:Y:S01]  /*3550*/  S2UR UR4, SR_CgaCtaId ;  /* 0x00000000000479c3 */ /* 0x000ea20000008800 */
[----:B------:R-:W-:Y:S01]  /*3560*/  ELECT P0, URZ, PT ;  /* 0x0000000000ff782f */ /* 0x000fe20003800000 */
[----:B------:R-:W-:Y:S01]  /*3570*/  IMAD.MOV.U32 R0, RZ, RZ, 0x1 ;  /* 0x00000001ff007424 */ /* 0x000fe200078e00ff */
[----:B------:R-:W-:Y:S01]  /*3580*/  UIADD3 UR6, UPT, UPT, UR6, 0xd0, URZ ;  /* 0x000000d006067890 */ /* 0x000fe2000fffe0ff */
[----:B------:R-:W-:Y:S01]  /*3590*/  SHF.L.U32 R3, R11, 0x1f, RZ ;  /* 0x0000001f0b037819 */ /* 0x000fe200000006ff */
[----:B------:R-:W-:-:S03]  /*35a0*/  UMOV UR5, 0x40 ;  /* 0x0000004000057882 */ /* 0x000fc60000000000 */
[----:B------:R-:W-:Y:S01]  /*35b0*/  UVIRTCOUNT.DEALLOC.SMPOOL 0x80 ;  /* 0x000000800000784c */ /* 0x000fe20000000000 */
[----:B--2---:R-:W-:Y:S02]  /*35c0*/  ULEA UR4, UR4, UR5, 0x18 ;  /* 0x0000000504047291 */ /* 0x004fe4000f8ec0ff */
[----:B------:R-:W-:-:S07]  /*35d0*/  ULEA UR5, UR18, UR6, 0x3 ;  /* 0x0000000612057291 */ /* 0x000fce000f8e18ff */
[----:B------:R2:W-:Y:S02]  /*35e0*/  @P0 STS.U8 [UR4+0x1c], R0 ;  /* 0x00001c00ff000988 */ /* 0x0005e40008000004 */
[----:B------:R-:W3:Y:S02]  /*35f0*/  SYNCS.PHASECHK.TRANS64.TRYWAIT P0, [UR5], R3 ;  /* 0x00000003ff0075a7 */ /* 0x000ee40008001105 */
[----:B--23--:R-:W-:Y:S05]  /*3600*/  @!P0 BRA `(.L_x_62) ;  /* 0x0000004000708947 */ /* 0x00cfea0003800000 */
.L_x_131:
[----:B------:R-:W-:-:S04]  /*3610*/  UIADD3 UR7, UPT, UPT, UR18, 0x1, URZ ;  /* 0x0000000112077890 */ /* 0x000fc8000fffe0ff */
[----:B------:R-:W-:-:S04]  /*3620*/  UISETP.NE.AND UP0, UPT, UR7, 0x4, UPT ;  /* 0x000000040700788c */ /* 0x000fc8000bf05270 */
[----:B-1----:R-:W-:Y:S02]  /*3630*/  USEL UR8, URZ, 0x1, UP0 ;  /* 0x00000001ff087887 */ /* 0x002fe40008000000 */
[----:B------:R-:W-:-:S04]  /*3640*/  USEL UR7, UR7, URZ, UP0 ;  /* 0x000000ff07077287 */ /* 0x000fc80008000000 */
[----:B------:R-:W-:Y:S01]  /*3650*/  ULEA UR5, UR7, UR6, 0x3 ;  /* 0x0000000607057291 */ /* 0x000fe2000f8e18ff */
[----:B------:R-:W-:-:S04]  /*3660*/  LOP3.LUT R2, R11, UR8, RZ, 0x3c, !PT ;  /* 0x000000080b027c12 */ /* 0x000fc8000f8e3cff */
[----:B--2---:R-:W-:-:S04]  /*3670*/  SHF.L.U32 R3, R2, 0x1f, RZ ;  /* 0x0000001f02037819 */ /* 0x004fc800000006ff */
[----:B------:R-:W1:Y:S02]  /*3680*/  SYNCS.PHASECHK.TRANS64.TRYWAIT P0, [UR5], R3 ;  /* 0x00000003ff0075a7 */ /* 0x000e640008001105 */
[----:B-1----:R-:W-:Y:S05]  /*3690*/  @!P0 BRA `(.L_x_63) ;  /* 0x0000004000648947 */ /* 0x002fea0003800000 */
.L_x_133:
        /* <DEDUP_REMOVED lines=9> */
.L_x_135:
[----:B------:R-:W-:-:S04]  /*3730*/  UIADD3 UR7, UPT, UPT, UR7, 0x1, URZ ;  /* 0x0000000107077890 */ /* 0x000fc8000fffe0ff */
[----:B------:R-:W-:-:S04]  /*3740*/  UISETP.NE.AND UP0, UPT, UR7, 0x4, UPT ;  /* 0x000000040700788c */ /* 0x000fc8000bf05270 */
[----:B------:R-:W-:Y:S02]  /*3750*/  USEL UR5, URZ, 0x1, UP0 ;  /* 0x00000001ff057887 */ /* 0x000fe40008000000 */
[----:B------:R-:W-:-:S04]  /*3760*/  USEL UR7, UR7, URZ, UP0 ;  /* 0x000000ff07077287 */ /* 0x000fc80008000000 */
[----:B------:R-:W-:Y:S01]  /*3770*/  ULEA UR7, UR7, UR6, 0x3 ;  /* 0x0000000607077291 */ /* 0x000fe2000f8e18ff */
[----:B-1----:R-:W-:-:S04]  /*3780*/  LOP3.LUT R3, R2, UR5, RZ, 0x3c, !PT ;  /* 0x0000000502037c12 */ /* 0x002fc8000f8e3cff */
[----:B------:R-:W-:-:S04]  /*3790*/  SHF.L.U32 R3, R3, 0x1f, RZ ;  /* 0x0000001f03037819 */ /* 0x000fc800000006ff */
[----:B------:R-:W1:Y:S02]  /*37a0*/  SYNCS.PHASECHK.TRANS64.TRYWAIT P0, [UR7], R3 ;  /* 0x00000003ff0075a7 */ /* 0x000e640008001107 */
[----:B-1----:R-:W-:Y:S05]  /*37b0*/  @!P0 BRA `(.L_x_65) ;  /* 0x00000040004c8947 */ /* 0x002fea0003800000 */
.L_x_137:
[----:B------:R-:W-:Y:S01]  /*37c0*/  NOP ;  /* 0x0000000000007918 */ /* 0x000fe20000000000 */
[----:B-1----:R-:W1:Y:S01]  /*37d0*/  LDS R0, [UR4+0x14] ;  /* 0x00001404ff007984 */ /* 0x002e620008000800 */
[----:B------:R-:W-:Y:S01]  /*37e0*/  ULOP3.LUT UR6, UR19, 0xffff, URZ, 0xc0, !UPT ;  /* 0x0000ffff13067892 */ /* 0x000fe2000f8ec0ff */
[----:B------:R-:W-:Y:S01]  /*37f0*/  UMOV UR8, 0xffff ;  /* 0x0000ffff00087882 */ /* 0x000fe20000000000 */
[----:B------:R-:W-:Y:S02]  /*3800*/  UMOV UR5, 0x1 ;  /* 0x0000000100057882 */ /* 0x000fe40000000000 */
[----:B------:R-:W-:-:S04]  /*3810*/  USHF.R.U32.HI UR6, URZ, 0x5, UR6 ;  /* 0x00000005ff067899 */ /* 0x000fc80008011606 */
[----:B------:R-:W-:Y:S02]  /*3820*/  USHF.L.U32 UR8, UR8, UR6, URZ ;  /* 0x0000000608087299 */ /* 0x000fe400080006ff */
[----:B------:R-:W-:-:S04]  /*3830*/  USHF.L.U32 UR5, UR5, UR6, URZ ;  /* 0x0000000605057299 */ /* 0x000fc800080006ff */
[----:B-1----:R-:W-:-:S04]  /*3840*/  LOP3.LUT R0, R0, UR8, RZ, 0xc0, !PT ;  /* 0x0000000800007c12 */ /* 0x002fc8000f8ec0ff */
[----:B------:R-:W-:-:S13]  /*3850*/  ISETP.NE.AND P0, PT, R0, UR8, PT ;  /* 0x0000000800007c0c */ /* 0x000fda000bf05270 */
[----:B------:R-:W-:Y:S05]  /*3860*/  @P0 BRA `(.L_x_66) ;  /* 0x0000000000580947 */ /* 0x000fea0003800000 */
[----:B------:R-:W1:Y:S02]  /*3870*/  LDS R0, [UR4+0x18] ;  /* 0x00001804ff007984 */ /* 0x000e640008000800 */
[----:B-1----:R-:W-:-:S04]  /*3880*/  LOP3.LUT R0, R0, UR5, RZ, 0xc0, !PT ;  /* 0x0000000500007c12 */ /* 0x002fc8000f8ec0ff */
[----:B------:R-:W-:-:S13]  /*3890*/  ISETP.NE.AND P0, PT, R0, UR5, PT ;  /* 0x0000000500007c0c */ /* 0x000fda000bf05270 */
[----:B------:R-:W-:Y:S05]  /*38a0*/  @P0 BRA `(.L_x_67) ;  /* 0x00000000003c0947 */ /* 0x000fea0003800000 */
[----:B------:R-:W1:Y:S01]  /*38b0*/  S2R R2, SR_LANEID ;  /* 0x0000000000027919 */ /* 0x000e620000000000 */
[----:B------:R-:W-:Y:S01]  /*38c0*/  ULOP3.LUT UR8, URZ, UR8, URZ, 0x33, !UPT ;  /* 0x00000008ff087292 */ /* 0x000fe2000f8e33ff */
[----:B------:R-:W-:Y:S01]  /*38d0*/  LOP3.LUT R4, RZ, UR5, RZ, 0x33, !PT ;  /* 0x00000005ff047c12 */ /* 0x000fe2000f8e33ff */
[----:B------:R-:W-:Y:S02]  /*38e0*/  VOTEU.ANY UR7, UPT, PT ;  /* 0x0000000000077886 */ /* 0x000fe400038e0100 */
[----:B------:R-:W-:Y:S01]  /*38f0*/  UFLO.U32 UR7, UR7 ;  /* 0x00000007000772bd */ /* 0x000fe200080e0000 */
[----:B------:R-:W2:Y:S01]  /*3900*/  REDUX UR5, R4 ;  /* 0x00000000040573c4 */ /* 0x000ea20000000000 */
[----:B------:R-:W-:-:S06]  /*3910*/  IMAD.U32 R0, RZ, RZ, UR8 ;  /* 0x00000008ff007e24 */ /* 0x000fcc000f8e00ff */
[----:B------:R3:W-:Y:S01]  /*3920*/  UTCATOMSWS.AND URZ, UR8 ;  /* 0x0000000800ff79e3 */ /* 0x0007e20008000000 */
[----:B------:R-:W4:Y:S01]  /*3930*/  REDUX UR6, R0 ;  /* 0x00000000000673c4 */ /* 0x000f220000000000 */
[----:B-1----:R-:W-:Y:S01]  /*3940*/  ISETP.EQ.U32.AND P0, PT, R2, UR7, PT ;  /* 0x0000000702007c0c */ /* 0x002fe2000bf02070 */
[----:B--2---:R-:W-:Y:S01]  /*3950*/  IMAD.U32 R2, RZ, RZ, UR5 ;  /* 0x00000005ff027e24 */ /* 0x004fe2000f8e00ff */
[----:B----4-:R-:W-:-:S11]  /*3960*/  MOV R3, UR6 ;  /* 0x0000000600037c02 */ /* 0x010fd60008000f00 */
[----:B------:R3:W-:Y:S04]  /*3970*/  @P0 ATOMS.AND RZ, [UR4+0x14], R3 ;  /* 0x00001403ffff098c */ /* 0x0007e8000a800004 */
[----:B------:R3:W-:Y:S01]  /*3980*/  @P0 ATOMS.AND RZ, [UR4+0x18], R2 ;  /* 0x00001802ffff098c */ /* 0x0007e2000a800004 */
[----:B------:R-:W-:Y:S05]  /*3990*/  BRA `(.L_x_68) ;  /* 0x0000000000147947 */ /* 0x000fea0003800000 */
.L_x_67:
[----:B------:R-:W-:Y:S02]  /*39a0*/  MOV R2, 0x39c0 ;  /* 0x000039c000027802 */ /* 0x000fe40000000f00 */
[----:B----45:R-:W-:Y:S05]  /*39b0*/  CALL.REL.NOINC `($__internal_0_$__cuda_sm10x_tcgen05_guardrail_trap_col_being_dealloced_not_returned_by_alloc) ;  /* 0x0000004000a87944 */ /* 0x030fea0003c00000 */
[----:B------:R-:W-:Y:S05]  /*39c0*/  BRA `(.L_x_68) ;  /* 0x0000000000087947 */ /* 0x000fea0003800000 */
.L_x_66:
[----:B------:R-:W-:Y:S02]  /*39d0*/  MOV R2, 0x39f0 ;  /* 0x000039f000027802 */ /* 0x000fe40000000f00 */
[----:B----45:R-:W-:Y:S05]  /*39e0*/  CALL.REL.NOINC `($__internal_2_$__cuda_sm10x_tcgen05_guardrail_trap_unallocated_columns_being_dealloced) ;  /* 0x0000004000b47944 */ /* 0x030fea0003c00000 */
.L_x_68:
[----:B------:R-:W-:Y:S01]  /*39f0*/  NOP ;  /* 0x0000000000007918 */ /* 0x000fe20000000000 */
[----:B---3--:R-:W-:Y:S05]  /*3a00*/  EXIT ;  /* 0x000000000000794d */ /* 0x008fea0003800000 */
.L_x_50:
[----:B------:R-:W-:-:S09]  /*3a10*/  UISETP.NE.OR UP2, UPT, UR8, 0x3, !UP2 ;  /* 0x000000030800788c */ /* 0x000fd2000d745670 */
[----:B------:R-:W-:Y:S05]  /*3a20*/  BRA.U UP2, `(.L_x_69) ;  /* 0x0000000d02407547 */ /* 0x000fea000b800000 */
[----:B------:R-:W1:Y:S01]  /*3a30*/  LDC R0, c[0x0][0xb30] ;  /* 0x0002cc00ff007b82 */ /* 0x000e620000000800 */
[----:B------:R-:W2:Y:S01]  /*3a40*/  LDCU.64 UR8, c[0x0][0x888] ;  /* 0x00011100ff0877ac */ /* 0x000ea20008000a00 */
[----:B------:R-:W-:Y:S02]  /*3a50*/  HFMA2 R29, -RZ, RZ, 0, 0 ;  /* 0x00000000ff1d7431 */ /* 0x000fe400000001ff */
[----:B------:R-:W-:Y:S01]  /*3a60*/  IMAD.MOV.U32 R31, RZ, RZ, 0x1 ;  /* 0x00000001ff1f7424 */ /* 0x000fe200078e00ff */
[----:B------:R-:W-:Y:S01]  /*3a70*/  MOV R23, 0x1000 ;  /* 0x0000100000177802 */ /* 0x000fe20000000f00 */
[----:B------:R-:W4:Y:S01]  /*3a80*/  LDCU.64 UR4, c[0x0][0x890] ;  /* 0x00011200ff0477ac */ /* 0x000f220008000a00 */
[----:B------:R-:W-:Y:S01]  /*3a90*/  IMAD.MOV.U32 R30, RZ, RZ, RZ ;  /* 0x000000ffff1e7224 */ /* 0x000fe200078e00ff */
[----:B------:R-:W3:Y:S01]  /*3aa0*/  LDC R19, c[0x0][0x370] ;  /* 0x0000dc00ff137b82 */ /* 0x000ee20000000800 */
[----:B------:R-:W-:Y:S01]  /*3ab0*/  UMOV UR7, 0x400 ;  /* 0x0000040000077882 */ /* 0x000fe20000000000 */
[----:B------:R-:W-:-:S02]  /*3ac0*/  UPLOP3.LUT UP1, UPT, UPT, UPT, UPT, 0x40, 0x4 ;  /* 0x000000000004789c */ /* 0x000fc40003f2e870 */
[----:B------:R-:W-:-:S04]  /*3ad0*/  ULEA UR7, UR37, UR7, 0x18 ;  /* 0x0000000725077291 */ /* 0x000fc8000f8ec0ff */
[----:B------:R-:W3:Y:S01]  /*3ae0*/  LDC R2, c[0x0][0xb0c] ;  /* 0x0002c300ff027b82 */ /* 0x000ee20000000800 */
[----:B------:R-:W-:Y:S02]  /*3af0*/  UIADD3 UR13, UPT, UPT, UR7, 0x68, URZ ;  /* 0x00000068070d7890 */ /* 0x000fe4000fffe0ff */
[----:B--2---:R-:W-:Y:S02]  /*3b00*/  UISETP.NE.U32.AND UP2, UPT, UR8, URZ, UPT ;  /* 0x000000ff0800728c */ /* 0x004fe4000bf45070 */
[----:B------:R-:W-:Y:S02]  /*3b10*/  UIADD3 UR17, UPT, UPT, UR7, 0x60, URZ ;  /* 0x0000006007117890 */ /* 0x000fe4000fffe0ff */
[----:B----4-:R-:W-:Y:S01]  /*3b20*/  UISETP.NE.U32.AND UP3, UPT, UR4, URZ, UPT ;  /* 0x000000ff0400728c */ /* 0x010fe2000bf65070 */
[----:B------:R-:W2:Y:S01]  /*3b30*/  LDC R18, c[0x0][0xb20] ;  /* 0x0002c800ff127b82 */ /* 0x000ea20000000800 */
[----:B-1----:R-:W-:Y:S01]  /*3b40*/  ISETP.NE.AND P1, PT, R0, 0x1, PT ;  /* 0x000000010000780c */ /* 0x002fe20003f25270 */
[----:B------:R-:W-:-:S02]  /*3b50*/  UISETP.NE.AND.EX UP2, UPT, UR9, URZ, UPT, UP2 ;  /* 0x000000ff0900728c */ /* 0x000fc4000bf45320 */
[----:B------:R-:W-:Y:S02]  /*3b60*/  UPRMT UR13, UR37, 0x654, UR13 ;  /* 0x00000654250d7896 */ /* 0x000fe4000800000d */
[----:B------:R-:W-:Y:S02]  /*3b70*/  UISETP.NE.AND.EX UP3, UPT, UR5, URZ, UPT, UP3 ;  /* 0x000000ff0500728c */ /* 0x000fe4000bf65330 */
[----:B------:R-:W1:Y:S08]  /*3b80*/  LDC.64 R32, c[0x0][0x348] ;  /* 0x0000d200ff207b82 */ /* 0x000e700000000a00 */
[----:B------:R-:W4:Y:S08]  /*3b90*/  LDC.64 R16, c[0x0][0xb10] ;  /* 0x0002c400ff107b82 */ /* 0x000f300000000a00 */
[----:B------:R-:W1:Y:S08]  /*3ba0*/  LDC.64 R6, c[0x0][0xb18] ;  /* 0x0002c600ff067b82 */ /* 0x000e700000000a00 */
[----:B------:R-:W1:Y:S08]  /*3bb0*/  LDC.64 R4, c[0x0][0xb28] ;  /* 0x0002ca00ff047b82 */ /* 0x000e700000000a00 */
[----:B--23--:R-:W1:Y:S02]  /*3bc0*/  LDC R22, c[0x0][0x374] ;  /* 0x0000dd00ff167b82 */ /* 0x00ce640000000800 */
.L_x_78:
[C---:B------:R-:W-:Y:S02]  /*3bd0*/  LEA R0, R30.reuse, UR7, 0x3 ;  /* 0x000000071e007c11 */ /* 0x040fe4000f8e18ff */
[----:B------:R-:W-:Y:S02]  /*3be0*/  SHF.L.U32 R3, R29, 0x1f, RZ ;  /* 0x0000001f1d037819 */ /* 0x000fe400000006ff */
[----:B------:R-:W-:Y:S02]  /*3bf0*/  LEA R24, R30, UR7, 0x4 ;  /* 0x000000071e187c11 */ /* 0x000fe4000f8e20ff */
[----:B--2---:R-:W2:Y:S02]  /*3c00*/  SYNCS.PHASECHK.TRANS64.TRYWAIT P0, [R0+URZ+0x90], R3 ;  /* 0x00009003000075a7 */ /* 0x004ea400080011ff */
[----:B--2---:R-:W-:Y:S05]  /*3c10*/  @!P0 BRA `(.L_x_70) ;  /* 0x0000003c004c8947 */ /* 0x004fea0003800000 */
.L_x_138:
[----:B------:R-:W-:Y:S01]  /*3c20*/  ISETP.GE.AND P0, PT, R40, 0x1, PT ;  /* 0x000000012800780c */ /* 0x000fe20003f06270 */
[----:B------:R-:W3:Y:S01]  /*3c30*/  LDS.128 R24, [R24+0x120] ;  /* 0x0001200018187984 */ /* 0x000ee20000000c00 */
[----:B--2---:R-:W-:Y:S01]  /*3c40*/  VIADD R0, R0, 0xa0 ;  /* 0x000000a000007836 */ /* 0x004fe20000000000 */
[----:B------:R-:W-:Y:S01]  /*3c50*/  @!PT LDS RZ, [RZ] ;  /* 0x00000000fffff984 */ /* 0x000fe20000000800 */
[----:B------:R-:W-:Y:S01]  /*3c60*/  @!PT LDS RZ, [RZ] ;  /* 0x00000000fffff984 */ /* 0x000fe20000000800 */
[----:B------:R-:W-:Y:S01]  /*3c70*/  @!PT LDS RZ, [RZ] ;  /* 0x00000000fffff984 */ /* 0x000fe20000000800 */
[----:B------:R-:W-:Y:S01]  /*3c80*/  @!PT LDS RZ, [RZ] ;  /* 0x00000000fffff984 */ /* 0x000fe20000000800 */
[----:B------:R2:W-:Y:S06]  /*3c90*/  MEMBAR.ALL.CTA ;  /* 0x0000000000007992 */ /* 0x0005ec0000008000 */
[----:B--2---:R-:W2:Y:S01]  /*3ca0*/  FENCE.VIEW.ASYNC.S ;  /* 0x00000000000073c6 */ /* 0x004ea20000000000 */
[----:B------:R-:W-:Y:S04]  /*3cb0*/  PRMT R0, RZ, 0x654, R0 ;  /* 0x00000654ff007816 */ /* 0x000fe80000000000 */
[----:B--2---:R2:W-:Y:S01]  /*3cc0*/  SYNCS.ARRIVE.TRANS64.RED.A1T0 RZ, [R0+URZ], RZ ;  /* 0x000000ff00ff79a7 */ /* 0x0045e200081004ff */
[----:B---3--:R-:W-:Y:S11]  /*3cd0*/  LOP3.LUT P3, RZ, R26, 0x1, RZ, 0xc0, !PT ;  /* 0x000000011aff7812 */ /* 0x008ff6000786c0ff */
[----:B------:R-:W-:Y:S02]  /*3ce0*/  @!UPT UIADD3 URZ, UPT, UPT, URZ, URZ, URZ ;  /* 0x000000fffffff290 */ /* 0x000fe4000fffe0ff */
[----:B------:R-:W-:Y:S02]  /*3cf0*/  @P3 MOV R13, R24 ;  /* 0x00000018000d3202 */ /* 0x000fe40000000f00 */
[----:B------:R-:W-:Y:S01]  /*3d00*/  @P3 LOP3.LUT R8, R25, 0xffff, RZ, 0xc0, !PT ;  /* 0x0000ffff19083812 */ /* 0x000fe200078ec0ff */
[----:B--2---:R-:W-:Y:S06]  /*3d10*/  @!P0 BRA `(.L_x_71) ;  /* 0x0000000000a48947 */ /* 0x004fec0003800000 */
[----:B-1----:R-:W-:Y:S01]  /*3d20*/  IMAD.HI.U32 R35, R22, R7, RZ ;  /* 0x0000000716237227 */ /* 0x002fe200078e00ff */
[----:B------:R-:W-:Y:S02]  /*3d30*/  ISETP.NE.AND P0, PT, R6, 0x1, PT ;  /* 0x000000010600780c */ /* 0x000fe40003f05270 */
[----:B------:R-:W-:Y:S01]  /*3d40*/  ISETP.NE.AND P2, PT, R40, 0x1, PT ;  /* 0x000000012800780c */ /* 0x000fe20003f45270 */
[----:B----4-:R-:W-:Y:S01]  /*3d50*/  IMAD.HI.U32 R34, R19, R16, RZ ;  /* 0x0000001013227227 */ /* 0x010fe200078e00ff */
[----:B------:R-:W-:Y:S02]  /*3d60*/  SHF.R.U32.HI R35, RZ, R18, R35 ;  /* 0x00000012ff237219 */ /* 0x000fe40000011623 */
[----:B------:R-:W-:Y:S01]  /*3d70*/  ISETP.NE.AND P4, PT, R2, 0x1, PT ;  /* 0x000000010200780c */ /* 0x000fe20003f85270 */
[----:B------:R-:W-:Y:S01]  /*3d80*/  IMAD.HI.U32 R36, R13, R16, RZ ;  /* 0x000000100d247227 */ /* 0x000fe200078e00ff */
[----:B------:R-:W-:Y:S02]  /*3d90*/  SHF.R.U32.HI R34, RZ, R17, R34 ;  /* 0x00000011ff227219 */ /* 0x000fe40000011622 */
[----:B------:R-:W-:Y:S01]  /*3da0*/  SEL R3, R22, R35, !P0 ;  /* 0x0000002316037207 */ /* 0x000fe20004000000 */
[C---:B------:R-:W-:Y:S01]  /*3db0*/  IMAD.HI.U32 R35, R8.reuse, R7, RZ ;  /* 0x0000000708237227 */ /* 0x040fe200078e00ff */
[----:B------:R-:W-:Y:S02]  /*3dc0*/  SEL R11, R19, R34, !P4 ;  /* 0x00000022130b7207 */ /* 0x000fe40006000000 */
[----:B------:R-:W-:Y:S01]  /*3dd0*/  SHF.R.U32.HI R36, RZ, R17, R36 ;  /* 0x00000011ff247219 */ /* 0x000fe20000011624 */
[----:B------:R-:W-:Y:S01]  /*3de0*/  IMAD.HI.U32 R38, R3, R4, RZ ;  /* 0x0000000403267227 */ /* 0x000fe200078e00ff */
[----:B------:R-:W-:Y:S03]  /*3df0*/  SHF.R.U32.HI R35, RZ, R18, R35 ;  /* 0x00000012ff237219 */ /* 0x000fe60000011623 */
[----:B------:R-:W-:Y:S01]  /*3e00*/  IMAD.HI.U32 R34, R11, R4, RZ ;  /* 0x000000040b227227 */ /* 0x000fe200078e00ff */
[----:B------:R-:W-:Y:S02]  /*3e10*/  @P2 SHF.R.U32.HI R3, RZ, R5, R38 ;  /* 0x00000005ff032219 */ /* 0x000fe40000011626 */
[----:B------:R-:W-:Y:S02]  /*3e20*/  SEL R9, R8, R35, !P0 ;  /* 0x0000002308097207 */ /* 0x000fe40004000000 */
[----:B------:R-:W-:Y:S01]  /*3e30*/  @P2 SHF.R.U32.HI R11, RZ, R5, R34 ;  /* 0x00000005ff0b2219 */ /* 0x000fe20000011622 */
[C---:B------:R-:W-:Y:S01]  /*3e40*/  IMAD R10, R40.reuse, R3, RZ ;  /* 0x00000003280a7224 */ /* 0x040fe200078e02ff */
[----:B------:R-:W-:Y:S01]  /*3e50*/  SEL R3, R13, R36, !P4 ;  /* 0x000000240d037207 */ /* 0x000fe20006000000 */
[C---:B------:R-:W-:Y:S03]  /*3e60*/  IMAD.HI.U32 R14, R9.reuse, R4, RZ ;  /* 0x00000004090e7227 */ /* 0x040fe600078e00ff */
[----:B------:R-:W-:Y:S01]  /*3e70*/  ISETP.GE.AND P0, PT, R9, R10, PT ;  /* 0x0000000a0900720c */ /* 0x000fe20003f06270 */
[C---:B------:R-:W-:Y:S01]  /*3e80*/  IMAD R12, R40.reuse, R11, RZ ;  /* 0x0000000b280c7224 */ /* 0x040fe200078e02ff */
[-C--:B------:R-:W-:Y:S04]  /*3e90*/  SHF.R.U32.HI R14, RZ, R5.reuse, R14 ;  /* 0x00000005ff0e7219 */ /* 0x080fe8000001160e */
[----:B------:R-:W-:Y:S02]  /*3ea0*/  ISETP.GE.OR P0, PT, R3, R12, P0 ;  /* 0x0000000c0300720c */ /* 0x000fe40000706670 */
[----:B------:R-:W-:Y:S05]  /*3eb0*/  SEL R15, R9, R14, !P2 ;  /* 0x0000000e090f7207 */ /* 0x000fea0005000000 */
[----:B------:R-:W-:Y:S04]  /*3ec0*/  IMAD.MOV R14, RZ, RZ, -R15 ;  /* 0x000000ffff0e7224 */ /* 0x000fe800078e0a0f */
[----:B------:R-:W-:Y:S02]  /*3ed0*/  IMAD R14, R40, R14, R9 ;  /* 0x0000000e280e7224 */ /* 0x000fe400078e0209 */
[C---:B------:R-:W-:Y:S05]  /*3ee0*/  @!P0 IMAD.HI.U32 R10, R3.reuse, R4, RZ ;  /* 0x00000004030a8227 */ /* 0x040fea00078e00ff */
[----:B------:R-:W-:Y:S04]  /*3ef0*/  @!P0 SHF.R.U32.HI R10, RZ, R5, R10 ;  /* 0x00000005ff0a8219 */ /* 0x000fe8000001160a */
[----:B------:R-:W-:Y:S01]  /*3f00*/  @!P0 SEL R0, R3, R10, !P2 ;  /* 0x0000000a03008207 */ /* 0x000fe20005000000 */
[----:B------:R-:W-:Y:S03]  /*3f10*/  IMAD.MOV R10, RZ, RZ, -R3 ;  /* 0x000000ffff0a7224 */ /* 0x000fe600078e0a03 */
[----:B------:R-:W-:Y:S01]  /*3f20*/  @!P0 IADD3 R15, PT, PT, R15, -R0, RZ ;  /* 0x800000000f0f8210 */ /* 0x000fe20007ffe0ff */
[----:B------:R-:W-:Y:S01]  /*3f30*/  @!P0 IMAD R0, R11, R14, R0 ;  /* 0x0000000e0b008224 */ /* 0x000fe200078e0200 */
[----:B------:R-:W-:Y:S01]  /*3f40*/  IADD3 R11, PT, PT, -R9, RZ, RZ ;  /* 0x000000ff090b7210 */ /* 0x000fe20007ffe1ff */
[----:B------:R-:W-:Y:S02]  /*3f50*/  IMAD R13, R2, R10, R13 ;  /* 0x0000000a020d7224 */ /* 0x000fe400078e020d */
[----:B------:R-:W-:Y:S02]  /*3f60*/  @!P0 IMAD R9, R15, R40, R3 ;  /* 0x000000280f098224 */ /* 0x000fe400078e0203 */
[----:B------:R-:W-:Y:S02]  /*3f70*/  @!P0 IMAD.MOV.U32 R3, RZ, RZ, R0 ;  /* 0x000000ffff038224 */ /* 0x000fe400078e0000 */
[----:B------:R-:W-:Y:S02]  /*3f80*/  IMAD R8, R6, R11, R8 ;  /* 0x0000000b06087224 */ /* 0x000fe400078e0208 */
[----:B------:R-:W-:Y:S02]  /*3f90*/  IMAD R13, R3, R2, R13 ;  /* 0x00000002030d7224 */ /* 0x000fe400078e020d */
[----:B------:R-:W-:Y:S02]  /*3fa0*/  IMAD R8, R9, R6, R8 ;  /* 0x0000000609087224 */ /* 0x000fe400078e0208 */
.L_x_71:
[----:B------:R-:W-:Y:S05]  /*3fb0*/  BRA.U UP1, `(.L_x_72) ;  /* 0x0000000101107547 */ /* 0x000fea000b800000 */
[----:B------:R-:W-:Y:S04]  /*3fc0*/  MOV R0, UR6 ;  /* 0x0000000600007c02 */ /* 0x000fe80008000f00 */
[----:B------:R-:W-:Y:S04]  /*3fd0*/  SHF.L.U32 R3, R0, 0x1f, RZ ;  /* 0x0000001f00037819 */ /* 0x000fe800000006ff */
[----:B------:R-:W2:Y:S02]  /*3fe0*/  SYNCS.PHASECHK.TRANS64.TRYWAIT P0, [UR7+0x88], R3 ;  /* 0x00008803ff0075a7 */ /* 0x000ea40008001107 */
[----:B--2---:R-:W-:Y:S05]  /*3ff0*/  @!P0 BRA `(.L_x_73) ;  /* 0x0000003800688947 */ /* 0x004fea0003800000 */
.L_x_72:
[----:B------:R-:W-:Y:S02]  /*4000*/  R2UR UR19, R21 ;  /* 0x00000000151372ca */ /* 0x000fe400000e0000 */
[----:B------:R-:W-:Y:S02]  /*4010*/  R2UR UR18, R20 ;  /* 0x00000000141272ca */ /* 0x000fe400000e0000 */
[----:B------:R-:W-:Y:S02]  /*4020*/  ISETP.NE.U32.AND P2, PT, RZ, UR4, PT ;  /* 0x00000004ff007c0c */ /* 0x000fe4000bf45070 */
[----:B------:R-:W-:Y:S02]  /*4030*/  SHF.L.U32 R12, R31, 0x1f, RZ ;  /* 0x0000001f1f0c7819 */ /* 0x000fe400000006ff */
[----:B------:R-:W-:Y:S05]  /*4040*/  ISETP.NE.AND.EX P2, PT, RZ, UR5, PT, P2 ;  /* 0x00000005ff007c0c */ /* 0x000fea000bf45320 */
[----:B------:R-:W-:Y:S02]  /*4050*/  USHF.L.U32 UR19, UR19, 0x6, URZ ;  /* 0x0000000613137899 */ /* 0x000fe400080006ff */
[----:B------:R-:W-:Y:S01]  /*4060*/  USHF.L.U32 UR18, UR18, 0x7, URZ ;  /* 0x0000000712127899 */ /* 0x000fe200080006ff */
[----:B------:R-:W-:Y:S11]  /*4070*/  BRA.U !UP3, `(.L_x_74) ;  /* 0x000000010b347547 */ /* 0x000ff6000b800000 */
[----:B------:R-:W-:Y:S01]  /*4080*/  UPLOP3.LUT UP0, UPT, UPT, UPT, UP2, 0x80, 0x8 ;  /* 0x000000000008789c */ /* 0x000fe20003f0f020 */
[----:B--2---:R-:W-:Y:S02]  /*4090*/  HFMA2 R0, -RZ, RZ, 0, 5.9604644775390625e-08 ;  /* 0x00000001ff007431 */ /* 0x004fe400000001ff */
[----:B------:R-:W-:Y:S03]  /*40a0*/  IMAD.MOV.U32 R95, RZ, RZ, 0x1 ;  /* 0x00000001ff5f7424 */ /* 0x000fe600078e00ff */
[----:B------:R-:W-:Y:S05]  /*40b0*/  PLOP3.LUT P0, PT, PT, PT, UP0, 0x80, 0x8 ;  /* 0x000000000008781c */ /* 0x000fea0003f0f008 */
[----:B------:R-:W2:Y:S01]  /*40c0*/  @UP0 LDCU.64 UR10, c[0x0][0x888] ;  /* 0x00011100ff0a07ac */ /* 0x000ea20008000a00 */
[----:B------:R-:W-:Y:S07]  /*40d0*/  @UP0 UIMAD UR8, UR36, UR4, URZ ;  /* 0x00000004240802a4 */ /* 0x000fee000f8e02ff */
[----:B------:R-:W-:Y:S01]  /*40e0*/  @!P0 PRMT R95, R0, 0x7610, R95 ;  /* 0x00007610005f8816 */ /* 0x000fe2000000005f */
[----:B--2---:R-:W-:Y:S03]  /*40f0*/  @UP0 UIMAD.WIDE UR10, UR8, 0x4, UR10 ;  /* 0x00000004080a08a5 */ /* 0x004fe6000f8e020a */
[----:B------:R-:W2:Y:S03]  /*4100*/  @!UP0 LDCU UR8, c[0x0][0x880] ;  /* 0x00011000ff0887ac */ /* 0x000ea60008000800 */
[----:B------:R-:W-:Y:S01]  /*4110*/  IMAD.U32 R10, RZ, RZ, UR10 ;  /* 0x0000000aff0a7e24 */ /* 0x000fe2000f8e00ff */
[----:B------:R-:W-:Y:S05]  /*4120*/  MOV R11, UR11 ;  /* 0x0000000b000b7c02 */ /* 0x000fea0008000f00 */
[----:B-----5:R3:W5:Y:S02]  /*4130*/  @P0 LDG.E R49, desc[UR46][R10.64] ;  /* 0x0000002e0a310981 */ /* 0x020764000c1e1900 */
[----:B--23--:R-:W-:Y:S07]  /*4140*/  @!P0 IMAD.U32 R49, RZ, RZ, UR8 ;  /* 0x00000008ff318e24 */ /* 0x00cfee000f8e00ff */
.L_x_74:
[----:B-----5:R-:W-:Y:S01]  /*4150*/  @!P2 FSETP.EQ.AND P0, PT, R49, RZ, PT ;  /* 0x000000ff3100a20b */ /* 0x020fe20003f02000 */
[----:B------:R-:W-:Y:S01]  /*4160*/  @!UPT UIADD3 URZ, UPT, UPT, URZ, URZ, URZ ;  /* 0x000000fffffff290 */ /* 0x000fe2000fffe0ff */
[----:B------:R-:W-:Y:S11]  /*4170*/  @!P2 BRA `(.L_x_75) ;  /* 0x000000000014a947 */ /* 0x000ff60003800000 */
[----:B------:R-:W-:Y:S02]  /*4180*/  LOP3.LUT P2, RZ, R95, 0xff, RZ, 0xc0, !PT ;  /* 0x000000ff5fff7812 */ /* 0x000fe4000784c0ff */
[----:B------:R-:W-:Y:S04]  /*4190*/  PLOP3.LUT P0, PT, PT, PT, UP0, 0x80, 0x8 ;  /* 0x000000000008781c */ /* 0x000fe80003f0f008 */
[----:B------:R-:W-:Y:S07]  /*41a0*/  PLOP3.LUT P0, PT, P0, PT, PT, 0x8, 0x80 ;  /* 0x000000000080781c */ /* 0x000fee000070e170 */
[----:B------:R-:W-:Y:S11]  /*41b0*/  @P2 FSETP.EQ.AND P0, PT, R49, RZ, PT ;  /* 0x000000ff3100220b */ /* 0x000ff60003f02000 */
[----:B------:R-:W-:Y:S02]  /*41c0*/  @!UPT UIADD3 URZ, UPT, UPT, URZ, URZ, URZ ;  /* 0x000000fffffff290 */ /* 0x000fe4000fffe0ff */
.L_x_75:
[----:B------:R-:W3:Y:S01]  /*41d0*/  SYNCS.PHASECHK.TRANS64.TRYWAIT P2, [UR7+0x70], R12 ;  /* 0x0000700cff0075a7 */ /* 0x000ee20008041107 */
[----:B------:R-:W-:Y:S04]  /*41e0*/  ELECT P4, URZ, PT ;  /* 0x0000000000ff782f */ /* 0x000fe80003880000 */
[----:B------:R-:W-:Y:S11]  /*41f0*/  PLOP3.LUT P4, PT, P0, P4, PT, 0xf2, 0x2f ;  /* 0x00000000002f781c */ /* 0x000ff60000789e72 */
[----:B------:R-:W-:Y:S02]  /*4200*/  @!UPT UIADD3 URZ, UPT, UPT, URZ, URZ, URZ ;  /* 0x000000fffffff290 */ /* 0x000fe4000fffe0ff */
[----:B-1----:R-:W-:Y:S05]  /*4210*/  @!P4 IADD3 R21, P0, PT, R32, 0x580, RZ ;  /* 0x000005802015c810 */ /* 0x002fea0007f1e0ff */
[----:B------:R-:W-:Y:S01]  /*4220*/  @!P4 IMAD.X R20, RZ, RZ, R33, P0 ;  /* 0x000000ffff14c224 */ /* 0x000fe200000e0621 */
[----:B---3--:R-:W-:Y:S07]  /*4230*/  @!P2 BRA `(.L_x_76) ;  /* 0x0000003400f0a947 */ /* 0x008fee0003800000 */
.L_x_141:
[----:B------:R-:W3:Y:S01]  /*4240*/  LDC.64 R14, c[0x0][0xb10] ;  /* 0x0002c400ff0e7b82 */ /* 0x000ee20000000a00 */
[----:B------:R-:W-:Y:S01]  /*4250*/  @!P4 R2UR UR8, R20 ;  /* 0x000000001408c2ca */ /* 0x000fe200000e0000 */
[----:B------:R-:W-:Y:S01]  /*4260*/  VOTEU.ALL UP1, P4 ;  /* 0x0000000000ff7886 */ /* 0x000fe20002020000 */
[----:B------:R-:W-:Y:S01]  /*4270*/  @!P4 R2UR UR9, R21 ;  /* 0x000000001509c2ca */ /* 0x000fe200000e0000 */
[----:B------:R-:W-:Y:S01]  /*4280*/  UMOV UR10, 0x0 ;  /* 0x00000000000a7882 */ /* 0x000fe20000000000 */
[----:B------:R-:W-:Y:S03]  /*4290*/  UMOV UR11, 0x10000000 ;  /* 0x10000000000b7882 */ /* 0x000fe60000000000 */
[----:B------:R-:W5:Y:S01]  /*42a0*/  LDC.64 R10, c[0x0][0xb18] ;  /* 0x0002c600ff0a7b82 */ /* 0x000f620000000a00 */
[----:B------:R-:W-:Y:S01]  /*42b0*/  @!UP1 UIADD3 UR16, UPT, UPT, UR7, 0x200, URZ ;  /* 0x0000020007109890 */ /* 0x000fe2000fffe0ff */
[----:B------:R-:W-:Y:S01]  /*42c0*/  @P3 SHF.R.U32.HI R28, RZ, 0x10, R25 ;  /* 0x00000010ff1c3819 */ /* 0x000fe20000011619 */
[----:B------:R-:W-:Y:S01]  /*42d0*/  VOTEU.ALL UP1, P4 ;  /* 0x0000000000ff7886 */ /* 0x000fe20002020000 */
[----:B------:R-:W-:Y:S01]  /*42e0*/  UMOV UR20, UR36 ;  /* 0x0000002400147c82 */ /* 0x000fe20008000000 */
[----:B------:R-:W-:Y:S03]  /*42f0*/  VIADD R30, R30, 0x1 ;  /* 0x000000011e1e7836 */ /* 0x000fe60000000000 */
[----:B--2---:R-:W2:Y:S01]  /*4300*/  @!P1 LDC R0, c[0x0][0xb20] ;  /* 0x0002c800ff009b82 */ /* 0x004ea20000000800 */
[----:B------:R-:W-:Y:S01]  /*4310*/  IMAD.U32 R21, RZ, RZ, UR8 ;  /* 0x00000008ff157e24 */ /* 0x000fe2000f8e00ff */
[----:B------:R-:W-:Y:S06]  /*4320*/  UPRMT UR8, UR37, 0x654, UR17 ;  /* 0x0000065425087896 */ /* 0x000fec0008000011 */
[----:B-1----:R-:W1:Y:S01]  /*4330*/  @!P1 LDC R3, c[0x0][0xb0c] ;  /* 0x0002c300ff039b82 */ /* 0x002e620000000800 */
[----:B------:R-:W-:Y:S01]  /*4340*/  IMAD.U32 R20, RZ, RZ, UR9 ;  /* 0x00000009ff147e24 */ /* 0x000fe2000f8e00ff */
[----:B------:R-:W-:Y:S04]  /*4350*/  @!P4 R2UR UR15, R21 ;  /* 0x00000000150fc2ca */ /* 0x000fe800000e0000 */
[----:B------:R-:W-:Y:S01]  /*4360*/  @!P4 R2UR UR14, R20 ;  /* 0x00000000140ec2ca */ /* 0x000fe200000e0000 */
[----:B------:R-:W-:Y:S11]  /*4370*/  @!P4 IMAD.MOV.U32 R20, RZ, RZ, 0x1000 ;  /* 0x00001000ff14c424 */ /* 0x000ff600078e00ff */
[----:B------:R-:W-:Y:S01]  /*4380*/  @!UPT UIADD3 URZ, UPT, UPT, URZ, URZ, URZ ;  /* 0x000000fffffff290 */ /* 0x000fe2000fffe0ff */
[----:B------:R1:W-:Y:S01]  /*4390*/  @!UP1 UTMALDG.3D [UR16], [UR14], desc[UR10] ;  /* 0x00000a100e0095b4 */ /* 0x0003e20008011000 */
[----:B------:R1:W-:Y:S02]  /*43a0*/  @!P4 SYNCS.ARRIVE.TRANS64.RED.A0TR RZ, [UR7+0x60], R20 ;  /* 0x00006014ffffc9a7 */ /* 0x0003e40008300407 */
[----:B-1----:R-:W-:Y:S01]  /*43b0*/  @!P1 ISETP.NE.AND P2, PT, R3, 0x1, PT ;  /* 0x000000010300980c */ /* 0x002fe20003f45270 */
[C---:B---3--:R-:W-:Y:S01]  /*43c0*/  @!P1 IMAD.HI.U32 R14, R13.reuse, R14, RZ ;  /* 0x0000000e0d0e9227 */ /* 0x048fe200078e00ff */
[----:B-----5:R-:W-:Y:S03]  /*43d0*/  @!P1 ISETP.NE.AND P0, PT, R10, 0x1, PT ;  /* 0x000000010a00980c */ /* 0x020fe60003f05270 */
[C---:B------:R-:W-:Y:S01]  /*43e0*/  @!P1 IMAD.HI.U32 R11, R8.reuse, R11, RZ ;  /* 0x0000000b080b9227 */ /* 0x040fe200078e00ff */
[----:B------:R-:W-:Y:S04]  /*43f0*/  @!P1 SHF.R.U32.HI R14, RZ, R15, R14 ;  /* 0x0000000fff0e9219 */ /* 0x000fe8000001160e */
[----:B--2---:R-:W-:Y:S01]  /*4400*/  @!P1 SHF.R.U32.HI R9, RZ, R0, R11 ;  /* 0x00000000ff099219 */ /* 0x004fe2000001160b */
[----:B------:R-:W-:Y:S01]  /*4410*/  SYNCS.ARRIVE.TRANS64.RED.A1T0 RZ, [UR8], RZ ;  /* 0x000000ffffff79a7 */ /* 0x000fe20008100408 */
[----:B------:R-:W-:Y:S02]  /*4420*/  @!P1 SEL R14, R13, R14, !P2 ;  /* 0x0000000e0d0e9207 */ /* 0x000fe40005000000 */
[----:B------:R-:W-:Y:S01]  /*4430*/  @!P1 SEL R9, R8, R9, !P0 ;  /* 0x0000000908099207 */ /* 0x000fe20004000000 */
[----:B------:R-:W1:Y:S04]  /*4440*/  SYNCS.PHASECHK.TRANS64.TRYWAIT P5, [UR7+0x78], R12 ;  /* 0x0000780cff0075a7 */ /* 0x000e6800080a1107 */
[----:B------:R-:W-:Y:S02]  /*4450*/  @!P1 IMAD.IADD R0, R9, 0x1, -R14 ;  /* 0x0000000109009824 */ /* 0x000fe400078e0a0e */
[----:B------:R-:W-:Y:S02]  /*4460*/  @!P1 IMAD.IADD R9, R14, 0x1, -R9 ;  /* 0x000000010e099824 */ /* 0x000fe400078e0a09 */
[----:B------:R-:W-:Y:S02]  /*4470*/  @!P1 IMAD R13, R0, R3, R13 ;  /* 0x00000003000d9224 */ /* 0x000fe400078e020d */
[----:B------:R-:W-:Y:S01]  /*4480*/  @!P1 IMAD R8, R9, R10, R8 ;  /* 0x0000000a09089224 */ /* 0x000fe200078e0208 */
[----:B-1----:R-:W-:Y:S06]  /*4490*/  @!P5 BRA `(.L_x_77) ;  /* 0x000000340070d947 */ /* 0x002fec0003800000 */
.L_x_143:
[----:B-1----:R-:W-:Y:S01]  /*44a0*/  @!P4 IADD3 R3, P0, PT, R32, 0x580, RZ ;  /* 0x000005802003c810 */ /* 0x002fe20007f1e0ff */
[----:B------:R-:W-:Y:S01]  /*44b0*/  VOTEU.ALL UP1, P4 ;  /* 0x0000000000ff7886 */ /* 0x000fe20002020000 */
[----:B------:R-:W-:Y:S01]  /*44c0*/  UMOV UR20, 0x0 ;  /* 0x0000000000147882 */ /* 0x000fe20000000000 */
[----:B------:R-:W-:Y:S01]  /*44d0*/  UMOV UR21, 0x10000000 ;  /* 0x1000000000157882 */ /* 0x000fe20000000000 */
[----:B------:R-:W-:Y:S01]  /*44e0*/  @!P4 R2UR UR9, R3 ;  /* 0x000000000309c2ca */ /* 0x000fe200000e0000 */
[----:B------:R-:W-:Y:S01]  /*44f0*/  @!P4 IMAD.X R0, RZ, RZ, R33, P0 ;  /* 0x000000ffff00c224 */ /* 0x000fe200000e0621 */
[----:B------:R-:W-:Y:S01]  /*4500*/  @!UP1 UIADD3 UR10, UPT, UPT, UR18, 0x40, URZ ;  /* 0x00000040120a9890 */ /* 0x000fe2000fffe0ff */
[----:B------:R-:W-:Y:S01]  /*4510*/  ISETP.NE.AND P0, PT, R30, 0x2, PT ;  /* 0x000000021e00780c */ /* 0x000fe20003f05270 */
[----:B------:R-:W-:Y:S01]  /*4520*/  UMOV UR11, UR19 ;  /* 0x00000013000b7c82 */ /* 0x000fe20008000000 */
[----:B------:R-:W-:Y:S01]  /*4530*/  UMOV UR12, UR36 ;  /* 0x00000024000c7c82 */ /* 0x000fe20008000000 */
[----:B------:R-:W-:Y:S01]  /*4540*/  @!P4 R2UR UR8, R0 ;  /* 0x000000000008c2ca */ /* 0x000fe200000e0000 */
[----:B------:R-:W-:Y:S01]  /*4550*/  IMAD.IADD R20, R8, 0x1, R94 ;  /* 0x0000000108147824 */ /* 0x000fe200078e025e */
[----:B------:R-:W-:Y:S01]  /*4560*/  @P3 R2UR UR36, R28 ;  /* 0x000000001c2432ca */ /* 0x000fe200000e0000 */
[----:B------:R-:W-:Y:S01]  /*4570*/  IMAD.IADD R21, R13, 0x1, R96 ;  /* 0x000000010d157824 */ /* 0x000fe200078e0260 */
[----:B------:R-:W-:Y:S02]  /*4580*/  SEL R0, RZ, 0x1, P0 ;  /* 0x00000001ff007807 */ /* 0x000fe40000000000 */
[----:B------:R-:W-:Y:S01]  /*4590*/  LOP3.LUT R31, R31, 0x1, RZ, 0x3c, !PT ;  /* 0x000000011f1f7812 */ /* 0x000fe200078e3cff */
[----:B------:R-:W-:Y:S01]  /*45a0*/  IMAD.U32 R10, RZ, RZ, UR9 ;  /* 0x00000009ff0a7e24 */ /* 0x000fe2000f8e00ff */
[----:B------:R-:W-:Y:S01]  /*45b0*/  @!UP1 UIADD3 UR9, UPT, UPT, UR7, 0x68, URZ ;  /* 0x0000006807099890 */ /* 0x000fe2000fffe0ff */
[----:B------:R-:W-:Y:S02]  /*45c0*/  LOP3.LUT R29, R29, R0, RZ, 0x3c, !PT ;  /* 0x000000001d1d7212 */ /* 0x000fe400078e3cff */
[----:B------:R-:W-:Y:S02]  /*45d0*/  SEL R30, R30, RZ, P0 ;  /* 0x000000ff1e1e7207 */ /* 0x000fe40000000000 */
[----:B------:R-:W-:Y:S01]  /*45e0*/  IMAD.U32 R11, RZ, RZ, UR8 ;  /* 0x00000008ff0b7e24 */ /* 0x000fe2000f8e00ff */
[----:B------:R-:W-:Y:S01]  /*45f0*/  @!P4 R2UR UR14, R10 ;  /* 0x000000000a0ec2ca */ /* 0x000fe200000e0000 */
[----:B------:R-:W-:Y:S01]  /*4600*/  @!UP1 UIADD3 UR8, UPT, UPT, UR7, 0x1200, URZ ;  /* 0x0000120007089890 */ /* 0x000fe2000fffe0ff */
[----:B------:R-:W-:Y:S02]  /*4610*/  VOTEU.ALL UP1, P4 ;  /* 0x0000000000ff7886 */ /* 0x000fe40002020000 */
[----:B------:R-:W-:Y:S11]  /*4620*/  @!P4 R2UR UR15, R11 ;  /* 0x000000000b0fc2ca */ /* 0x000ff600000e0000 */
[----:B------:R-:W-:Y:S02]  /*4630*/  @!UPT UIADD3 URZ, UPT, UPT, URZ, URZ, URZ ;  /* 0x000000fffffff290 */ /* 0x000fe4000fffe0ff */
[----:B------:R2:W-:Y:S01]  /*4640*/  @!UP1 UTMALDG.3D [UR8], [UR14], desc[UR20] ;  /* 0x000014080e0095b4 */ /* 0x0005e20008011000 */
[----:B------:R2:W-:Y:S01]  /*4650*/  @!P4 SYNCS.ARRIVE.TRANS64.RED.A0TR RZ, [UR7+0x68], R23 ;  /* 0x00006817ffffc9a7 */ /* 0x0005e20008300407 */
[----:B------:R-:W-:Y:S01]  /*4660*/  UPLOP3.LUT UP1, UPT, UPT, UPT, UPT, 0x80, 0x8 ;  /* 0x000000000008789c */ /* 0x000fe20003f2f070 */
[----:B------:R-:W-:Y:S01]  /*4670*/  SYNCS.ARRIVE.TRANS64.RED.A1T0 RZ, [UR13], RZ ;  /* 0x000000ffffff79a7 */ /* 0x000fe2000810040d */
[----:B------:R-:W-:Y:S09]  /*4680*/  @P3 BRA `(.L_x_78) ;  /* 0xfffffff400503947 */ /* 0x000ff2000383ffff */
[----:B------:R-:W-:-:S04]  /*4690*/  SHF.L.U32 R3, R31, 0x1f, RZ ;  /* 0x0000001f1f037819 */ /* 0x000fc800000006ff */
[----:B------:R-:W1:Y:S02]  /*46a0*/  SYNCS.PHASECHK.TRANS64.TRYWAIT P0, [UR7+0x70], R3 ;  /* 0x00007003ff0075a7 */ /* 0x000e640008001107 */
[----:B-1----:R-:W-:Y:S05]  /*46b0*/  @!P0 BRA `(.L_x_79) ;  /* 0x0000003400008947 */ /* 0x002fea0003800000 */
.L_x_145:
[----:B-1----:R-:W-:-:S07]  /*46c0*/  MOV R0, UR7 ;  /* 0x0000000700007c02 */ /* 0x002fce0008000f00 */
.L_x_80:
[----:B-1----:R-:W-:-:S04]  /*46d0*/  SHF.L.U32 R3, R31, 0x1f, RZ ;  /* 0x0000001f1f037819 */ /* 0x002fc800000006ff */
[----:B------:R1:W3:Y:S03]  /*46e0*/  SYNCS.PHASECHK.TRANS64.TRYWAIT P0, [R0+URZ+0x78], R3 ;  /* 0x00007803000075a7 */ /* 0x0002e600080011ff */
[----:B---3--:R-:W-:Y:S05]  /*46f0*/  @!P0 NANOSLEEP.SYNCS 0x989680 ;  /* 0x009896800000895d */ /* 0x008fea0003900000 */
[----:B------:R-:W3:Y:S02]  /*4700*/  @!P0 SYNCS.PHASECHK.TRANS64 P0, [R0+URZ+0x78], R3 ;  /* 0x00007803000085a7 */ /* 0x000ee400080010ff */
[----:B--23--:R-:W-:Y:S05]  /*4710*/  @P0 EXIT ;  /* 0x000000000000094d */ /* 0x00cfea0003800000 */
[----:B------:R-:W-:Y:S05]  /*4720*/  BRA `(.L_x_80) ;  /* 0xfffffffc00e87947 */ /* 0x000fea000383ffff */
.L_x_69:
[----:B------:R-:W-:-:S06]  /*4730*/  UISETP.GE.AND UP1, UPT, UR8, 0x4, UPT ;  /* 0x000000040800788c */ /* 0x000fcc000bf26270 */
[----:B------:R-:W-:-:S13]  /*4740*/  PLOP3.LUT P0, PT, PT, PT, UP1, 0x80, 0x8 ;  /* 0x000000000008781c */ /* 0x000fda0003f0f018 */
[----:B------:R-:W-:Y:S05]  /*4750*/  @!P0 EXIT ;  /* 0x000000000000894d */ /* 0x000fea0003800000 */
[----:B------:R-:W-:Y:S01]  /*4760*/  BAR.SYNC.DEFER_BLOCKING 0x6, 0xa0 ;  /* 0x0182800000007b1d */ /* 0x000fe20000010000 */
[C---:B------:R-:W-:Y:S01]  /*4770*/  IMAD.SHL.U32 R7, R108.reuse, 0x40, RZ ;  /* 0x000000406c077824 */ /* 0x040fe200078e00ff */
[C---:B------:R-:W-:Y:S01]  /*4780*/  LOP3.LUT R110, R108.reuse, 0x60, RZ, 0xc0, !PT ;  /* 0x000000606c6e7812 */ /* 0x040fe200078ec0ff */
[C---:B------:R-:W-:Y:S01]  /*4790*/  IMAD.SHL.U32 R100, R108.reuse, 0x20, RZ ;  /* 0x000000206c647824 */ /* 0x040fe200078e00ff */
[----:B------:R-:W-:Y:S01]  /*47a0*/  CS2R R106, SRZ ;  /* 0x00000000006a7805 */ /* 0x000fe2000001ff00 */
[C---:B------:R-:W-:Y:S01]  /*47b0*/  IMAD.SHL.U32 R0, R108.reuse, 0x2, RZ ;  /* 0x000000026c007824 */ /* 0x040fe200078e00ff */
[----:B------:R-:W-:Y:S02]  /*47c0*/  UMOV UR49, 0x400 ;  /* 0x0000040000317882 */ /* 0x000fe40000000000 */
[----:B------:R-:W1:Y:S01]  /*47d0*/  LDC R99, c[0x0][0x370] ;  /* 0x0000dc00ff637b82 */ /* 0x000e620000000800 */
[----:B------:R-:W-:Y:S01]  /*47e0*/  ULEA UR49, UR37, UR49, 0x18 ;  /* 0x0000003125317291 */ /* 0x000fe2000f8ec0ff */
[----:B------:R-:W-:Y:S01]  /*47f0*/  LOP3.LUT R5, R7, 0x180, RZ, 0xc0, !PT ;  /* 0x0000018007057812 */ /* 0x000fe200078ec0ff */
[----:B------:R-:W-:Y:S01]  /*4800*/  IMAD.U32 R46, R108, 0x10000, RZ ;  /* 0x000100006c2e7824 */ /* 0x000fe200078e00ff */
[----:B------:R-:W-:Y:S01]  /*4810*/  LOP3.LUT R100, R100, 0xc00, RZ, 0xc0, !PT ;  /* 0x00000c0064647812 */ /* 0x000fe200078ec0ff */
[----:B------:R-:W-:Y:S01]  /*4820*/  UIADD3 UR4, UPT, UPT, UR49, 0x2200, URZ ;  /* 0x0000220031047890 */ /* 0x000fe2000fffe0ff */
[----:B------:R-:W-:Y:S01]  /*4830*/  LOP3.LUT R0, R5, 0x20, R0, 0xf8, !PT ;  /* 0x0000002005007812 */ /* 0x000fe200078ef800 */
[----:B------:R-:W-:Y:S01]  /*4840*/  IMAD.SHL.U32 R5, R108, 0x8, RZ ;  /* 0x000000086c057824 */ /* 0x000fe200078e00ff */
[----:B------:R-:W2:Y:S01]  /*4850*/  LDC R42, c[0x0][0xb0c] ;  /* 0x0002c300ff2a7b82 */ /* 0x000ea20000000800 */
[----:B------:R-:W-:Y:S01]  /*4860*/  LOP3.LUT R100, R100, 0x40, R7, 0xf8, !PT ;  /* 0x0000004064647812 */ /* 0x000fe200078ef807 */
[----:B------:R-:W-:Y:S01]  /*4870*/  IMAD.MOV.U32 R44, RZ, RZ, RZ ;  /* 0x000000ffff2c7224 */ /* 0x000fe200078e00ff */
[----:B------:R-:W-:Y:S01]  /*4880*/  LOP3.LUT R46, R46, 0x600000, RZ, 0xc0, !PT ;  /* 0x006000002e2e7812 */ /* 0x000fe200078ec0ff */
[----:B------:R-:W-:Y:S01]  /*4890*/  IMAD.MOV.U32 R112, RZ, RZ, RZ ;  /* 0x000000ffff707224 */ /* 0x000fe200078e00ff */
[----:B------:R-:W-:-:S02]  /*48a0*/  LOP3.LUT R108, R108, 0x2, RZ, 0xc0, !PT ;  /* 0x000000026c6c7812 */ /* 0x000fc400078ec0ff */
[----:B------:R-:W-:Y:S02]  /*48b0*/  CS2R R104, SRZ ;  /* 0x0000000000687805 */ /* 0x000fe4000001ff00 */
[----:B------:R-:W-:Y:S01]  /*48c0*/  LOP3.LUT R5, R0, 0x30, R5, 0x78, !PT ;  /* 0x0000003000057812 */ /* 0x000fe200078e7805 */
[----:B------:R-:W4:Y:S01]  /*48d0*/  LDC R97, c[0x0][0xb20] ;  /* 0x0002c800ff617b82 */ /* 0x000f220000000800 */
[----:B------:R-:W3:Y:S01]  /*48e0*/  LDS R3, [UR49+0x140] ;  /* 0x00014031ff037984 */ /* 0x000ee20008000800 */
[----:B------:R-:W-:Y:S01]  /*48f0*/  LOP3.LUT R100, R100, 0x200, R7, 0xf8, !PT ;  /* 0x0000020064647812 */ /* 0x000fe200078ef807 */
[----:B------:R-:W-:Y:S01]  /*4900*/  IMAD.MOV R102, RZ, RZ, -R108 ;  /* 0x000000ffff667224 */ /* 0x000fe200078e0a6c */
[----:B------:R-:W1:Y:S01]  /*4910*/  LDCU.64 UR52, c[0x0][0x348] ;  /* 0x00006900ff3477ac */ /* 0x000e620008000a00 */
[----:B------:R-:W-:Y:S01]  /*4920*/  IMAD.U32 R109, RZ, RZ, UR4 ;  /* 0x00000004ff6d7e24 */ /* 0x000fe2000f8e00ff */
[----:B------:R-:W-:Y:S02]  /*4930*/  LOP3.LUT R100, R100, R5, RZ, 0xfc, !PT ;  /* 0x0000000564647212 */ /* 0x000fe400078efcff */
[----:B------:R-:W1:Y:S01]  /*4940*/  LDC R41, c[0x0][0xb30] ;  /* 0x0002cc00ff297b82 */ /* 0x000e620000000800 */
[----:B------:R-:W1:Y:S01]  /*4950*/  LDCU.64 UR38, c[0x0][0x888] ;  /* 0x00011100ff2677ac */ /* 0x000e620008000a00 */
[----:B------:R-:W1:Y:S06]  /*4960*/  LDCU.64 UR44, c[0x0][0x890] ;  /* 0x00011200ff2c77ac */ /* 0x000e6c0008000a00 */
[----:B------:R-:W1:Y:S01]  /*4970*/  LDC.64 R92, c[0x0][0xb10] ;  /* 0x0002c400ff5c7b82 */ /* 0x000e620000000a00 */
[----:B------:R-:W-:-:S07]  /*4980*/  UIADD3 UR48, UPT, UPT, UR49, 0x200, URZ ;  /* 0x0000020031307890 */ /* 0x000fce000fffe0ff */
[----:B------:R-:W1:Y:S08]  /*4990*/  LDC.64 R38, c[0x0][0xb18] ;  /* 0x0002c600ff267b82 */ /* 0x000e700000000a00 */
[----:B------:R-:W1:Y:S08]  /*49a0*/  LDC.64 R36, c[0x0][0xb28] ;  /* 0x0002ca00ff247b82 */ /* 0x000e700000000a00 */
[----:B------:R-:W1:Y:S01]  /*49b0*/  LDC.64 R90, c[0x0][0x8b0] ;  /* 0x00022c00ff5a7b82 */ /* 0x000e620000000a00 */
[----:B---3--:R-:W-:-:S07]  /*49c0*/  IMAD.IADD R46, R3, 0x1, R46 ;  /* 0x00000001032e7824 */ /* 0x008fce00078e022e */
[----:B------:R-:W3:Y:S08]  /*49d0*/  LDC.64 R88, c[0x0][0x8a8] ;  /* 0x00022a00ff587b82 */ /* 0x000ef00000000a00 */
[----:B--2-4-:R-:W1:Y:S02]  /*49e0*/  LDC R98, c[0x0][0x374] ;  /* 0x0000dd00ff627b82 */ /* 0x014e640000000800 */
.L_x_106:
[----:B------:R-:W-:Y:S02]  /*49f0*/  LEA R0, R112, UR49, 0x3 ;  /* 0x0000003170007c11 */ /* 0x000fe4000f8e18ff */
[----:B------:R-:W-:Y:S02]  /*4a00*/  SHF.L.U32 R3, R106, 0x1f, RZ ;  /* 0x0000001f6a037819 */ /* 0x000fe400000006ff */
[----:B------:R-:W-:Y:S02]  /*4a10*/  LEA R16, R112, UR49, 0x4 ;  /* 0x0000003170107c11 */ /* 0x000fe4000f8e20ff */
[----:B------:R-:W2:Y:S02]  /*4a20*/  SYNCS.PHASECHK.TRANS64.TRYWAIT P0, [R0+URZ+0x90], R3 ;  /* 0x00009003000075a7 */ /* 0x000ea400080011ff */
[----:B-12---:R-:W-:Y:S05]  /*4a30*/  @!P0 BRA `(.L_x_81) ;  /* 0x0000003000388947 */ /* 0x006fea0003800000 */
.L_x_146:
[----:B------:R-:W4:Y:S01]  /*4a40*/  LDC.64 R12, c[0x0][0xb10] ;  /* 0x0002c400ff0c7b82 */ /* 0x000f220000000a00 */
[----:B------:R-:W3:Y:S01]  /*4a50*/  LDS.128 R16, [R16+0x120] ;  /* 0x0001200010107984 */ /* 0x000ee20000000c00 */
[----:B-1----:R-:W-:Y:S01]  /*4a60*/  ISETP.NE.AND P1, PT, R41, 0x1, PT ;  /* 0x000000012900780c */ /* 0x002fe20003f25270 */
[----:B--2---:R-:W-:Y:S01]  /*4a70*/  VIADD R0, R0, 0xa0 ;  /* 0x000000a000007836 */ /* 0x004fe20000000000 */
[----:B------:R-:W-:Y:S04]  /*4a80*/  ISETP.GE.AND P0, PT, R40, 0x1, PT ;  /* 0x000000012800780c */ /* 0x000fe80003f06270 */
[----:B------:R-:W1:Y:S01]  /*4a90*/  LDC.64 R10, c[0x0][0xb18] ;  /* 0x0002c600ff0a7b82 */ /* 0x000e620000000a00 */
[----:B------:R-:W-:Y:S01]  /*4aa0*/  PRMT R0, RZ, 0x654, R0 ;  /* 0x00000654ff007816 */ /* 0x000fe20000000000 */
[----:B------:R-:W-:Y:S01]  /*4ab0*/  @!PT LDS RZ, [RZ] ;  /* 0x00000000fffff984 */ /* 0x000fe20000000800 */
[----:B------:R-:W-:Y:S01]  /*4ac0*/  @!PT LDS RZ, [RZ] ;  /* 0x00000000fffff984 */ /* 0x000fe20000000800 */
[----:B------:R-:W-:Y:S01]  /*4ad0*/  @!PT LDS RZ, [RZ] ;  /* 0x00000000fffff984 */ /* 0x000fe20000000800 */
[----:B------:R-:W-:Y:S01]  /*4ae0*/  @!PT LDS RZ, [RZ] ;  /* 0x00000000fffff984 */ /* 0x000fe20000000800 */
[----:B------:R2:W-:Y:S06]  /*4af0*/  MEMBAR.ALL.CTA ;  /* 0x0000000000007992 */ /* 0x0005ec0000008000 */
[----:B--2---:R-:W2:Y:S01]  /*4b00*/  FENCE.VIEW.ASYNC.S ;  /* 0x00000000000073c6 */ /* 0x004ea20000000000 */
[----:B------:R-:W1:Y:S08]  /*4b10*/  @!P1 LDC R14, c[0x0][0xb20] ;  /* 0x0002c800ff0e9b82 */ /* 0x000e700000000800 */
[----:B------:R-:W1:Y:S01]  /*4b20*/  @!P1 LDC R9, c[0x0][0xb0c] ;  /* 0x0002c300ff099b82 */ /* 0x000e620000000800 */
[----:B--2---:R2:W-:Y:S01]  /*4b30*/  SYNCS.ARRIVE.TRANS64.RED.A1T0 RZ, [R0+URZ], RZ ;  /* 0x000000ff00ff79a7 */ /* 0x0045e200081004ff */
[----:B---3--:R-:W-:Y:S04]  /*4b40*/  LOP3.LUT P4, RZ, R18, 0x1, RZ, 0xc0, !PT ;  /* 0x0000000112ff7812 */ /* 0x008fe8000788c0ff */
[----:B------:R-:W-:Y:S09]  /*4b50*/  P2R R111, PR, RZ, 0x10 ;  /* 0x00000010ff6f7803 */ /* 0x000ff20000000000 */
[----:B------:R-:W-:Y:S02]  /*4b60*/  @P4 MOV R45, R16 ;  /* 0x00000010002d4202 */ /* 0x000fe40000000f00 */
[----:B------:R-:W-:Y:S01]  /*4b70*/  @P4 LOP3.LUT R43, R17, 0xffff, RZ, 0xc0, !PT ;  /* 0x0000ffff112b4812 */ /* 0x000fe200078ec0ff */
[----:B--2-4-:R-:W-:Y:S06]  /*4b80*/  @!P0 BRA `(.L_x_82) ;  /* 0x0000000000a48947 */ /* 0x014fec0003800000 */
[----:B------:R-:W-:Y:S01]  /*4b90*/  IMAD.HI.U32 R24, R98, R39, RZ ;  /* 0x0000002762187227 */ /* 0x000fe200078e00ff */
[----:B------:R-:W-:Y:S02]  /*4ba0*/  ISETP.NE.AND P0, PT, R38, 0x1, PT ;  /* 0x000000012600780c */ /* 0x000fe40003f05270 */
[----:B------:R-:W-:Y:S01]  /*4bb0*/  ISETP.NE.AND P2, PT, R40, 0x1, PT ;  /* 0x000000012800780c */ /* 0x000fe20003f45270 */
[-C--:B------:R-:W-:Y:S01]  /*4bc0*/  IMAD.HI.U32 R22, R99, R92.reuse, RZ ;  /* 0x0000005c63167227 */ /* 0x080fe200078e00ff */
[----:B------:R-:W-:Y:S02]  /*4bd0*/  SHF.R.U32.HI R23, RZ, R97, R24 ;  /* 0x00000061ff177219 */ /* 0x000fe40000011618 */
[----:B------:R-:W-:Y:S01]  /*4be0*/  ISETP.NE.AND P3, PT, R42, 0x1, PT ;  /* 0x000000012a00780c */ /* 0x000fe20003f65270 */
[----:B------:R-:W-:Y:S01]  /*4bf0*/  IMAD.HI.U32 R28, R43, R39, RZ ;  /* 0x000000272b1c7227 */ /* 0x000fe200078e00ff */
[----:B------:R-:W-:Y:S02]  /*4c00*/  SHF.R.U32.HI R22, RZ, R93, R22 ;  /* 0x0000005dff167219 */ /* 0x000fe40000011616 */
[----:B------:R-:W-:Y:S01]  /*4c10*/  SEL R3, R98, R23, !P0 ;  /* 0x0000001762037207 */ /* 0x000fe20004000000 */
[----:B------:R-:W-:Y:S01]  /*4c20*/  IMAD.HI.U32 R26, R45, R92, RZ ;  /* 0x0000005c2d1a7227 */ /* 0x000fe200078e00ff */
[----:B------:R-:W-:Y:S03]  /*4c30*/  SEL R7, R99, R22, !P3 ;  /* 0x0000001663077207 */ /* 0x000fe60005800000 */
[-C--:B------:R-:W-:Y:S01]  /*4c40*/  IMAD.HI.U32 R22, R3, R36.reuse, RZ ;  /* 0x0000002403167227 */ /* 0x080fe200078e00ff */
[----:B------:R-:W-:Y:S03]  /*4c50*/  SHF.R.U32.HI R26, RZ, R93, R26 ;  /* 0x0000005dff1a7219 */ /* 0x000fe6000001161a */
[----:B------:R-:W-:Y:S01]  /*4c60*/  IMAD.HI.U32 R24, R7, R36, RZ ;  /* 0x0000002407187227 */ /* 0x000fe200078e00ff */
[----:B------:R-:W-:Y:S02]  /*4c70*/  @P2 SHF.R.U32.HI R3, RZ, R37, R22 ;  /* 0x00000025ff032219 */ /* 0x000fe40000011616 */
[----:B------:R-:W-:Y:S02]  /*4c80*/  SHF.R.U32.HI R22, RZ, R97, R28 ;  /* 0x00000061ff167219 */ /* 0x000fe4000001161c */
[----:B------:R-:W-:Y:S01]  /*4c90*/  @P2 SHF.R.U32.HI R7, RZ, R37, R24 ;  /* 0x00000025ff072219 */ /* 0x000fe20000011618 */
[C---:B------:R-:W-:Y:S01]  /*4ca0*/  IMAD R2, R40.reuse, R3, RZ ;  /* 0x0000000328027224 */ /* 0x040fe200078e02ff */
[----:B------:R-:W-:Y:S02]  /*4cb0*/  SEL R5, R43, R22, !P0 ;  /* 0x000000162b057207 */ /* 0x000fe40004000000 */
[----:B------:R-:W-:Y:S01]  /*4cc0*/  SEL R3, R45, R26, !P3 ;  /* 0x0000001a2d037207 */ /* 0x000fe20005800000 */
[----:B------:R-:W-:Y:S01]  /*4cd0*/  IMAD R4, R40, R7, RZ ;  /* 0x0000000728047224 */ /* 0x000fe200078e02ff */
[C---:B------:R-:W-:Y:S01]  /*4ce0*/  ISETP.GE.AND P0, PT, R5.reuse, R2, PT ;  /* 0x000000020500720c */ /* 0x040fe20003f06270 */
[----:B------:R-:W-:Y:S03]  /*4cf0*/  IMAD.HI.U32 R6, R5, R36, RZ ;  /* 0x0000002405067227 */ /* 0x000fe600078e00ff */
[----:B------:R-:W-:Y:S01]  /*4d00*/  ISETP.GE.OR P0, PT, R3, R4, P0 ;  /* 0x000000040300720c */ /* 0x000fe20000706670 */
[----:B------:R-:W-:Y:S01]  /*4d10*/  IMAD.MOV R4, RZ, RZ, -R3 ;  /* 0x000000ffff047224 */ /* 0x000fe200078e0a03 */
[-C--:B------:R-:W-:Y:S03]  /*4d20*/  SHF.R.U32.HI R6, RZ, R37.reuse, R6 ;  /* 0x00000025ff067219 */ /* 0x080fe60000011606 */
[----:B------:R-:W-:Y:S01]  /*4d30*/  IMAD R45, R42, R4, R45 ;  /* 0x000000042a2d7224 */ /* 0x000fe200078e022d */
[----:B------:R-:W-:Y:S05]  /*4d40*/  SEL R15, R5, R6, !P2 ;  /* 0x00000006050f7207 */ /* 0x000fea0005000000 */
[----:B------:R-:W-:Y:S02]  /*4d50*/  IMAD.MOV R6, RZ, RZ, -R15 ;  /* 0x000000ffff067224 */ /* 0x000fe400078e0a0f */
[C---:B------:R-:W-:Y:S04]  /*4d60*/  @!P0 IMAD.HI.U32 R2, R3.reuse, R36, RZ ;  /* 0x0000002403028227 */ /* 0x040fe800078e00ff */
[----:B------:R-:W-:Y:S01]  /*4d70*/  IMAD R6, R40, R6, R5 ;  /* 0x0000000628067224 */ /* 0x000fe200078e0205 */
[----:B------:R-:W-:Y:S04]  /*4d80*/  @!P0 SHF.R.U32.HI R2, RZ, R37, R2 ;  /* 0x00000025ff028219 */ /* 0x000fe80000011602 */
[----:B------:R-:W-:Y:S02]  /*4d90*/  @!P0 SEL R0, R3, R2, !P2 ;  /* 0x0000000203008207 */ /* 0x000fe40005000000 */
[----:B------:R-:W-:Y:S02]  /*4da0*/  IADD3 R2, PT, PT, -R5, RZ, RZ ;  /* 0x000000ff05027210 */ /* 0x000fe40007ffe1ff */
[----:B------:R-:W-:Y:S01]  /*4db0*/  @!P0 IADD3 R8, PT, PT, R15, -R0, RZ ;  /* 0x800000000f088210 */ /* 0x000fe20007ffe0ff */
[----:B------:R-:W-:Y:S02]  /*4dc0*/  @!P0 IMAD R0, R7, R6, R0 ;  /* 0x0000000607008224 */ /* 0x000fe400078e0200 */
[----:B------:R-:W-:Y:S02]  /*4dd0*/  IMAD R43, R38, R2, R43 ;  /* 0x00000002262b7224 */ /* 0x000fe400078e022b */
[----:B------:R-:W-:Y:S02]  /*4de0*/  @!P0 IMAD R5, R8, R40, R3 ;  /* 0x0000002808058224 */ /* 0x000fe400078e0203 */
[----:B------:R-:W-:Y:S04]  /*4df0*/  @!P0 IMAD.MOV.U32 R3, RZ, RZ, R0 ;  /* 0x000000ffff038224 */ /* 0x000fe800078e0000 */
[----:B------:R-:W-:Y:S02]  /*4e00*/  IMAD R45, R3, R42, R45 ;  /* 0x0000002a032d7224 */ /* 0x000fe400078e022d */
[----:B------:R-:W-:Y:S07]  /*4e10*/  IMAD R43, R5, R38, R43 ;  /* 0x00000026052b7224 */ /* 0x000fee00078e022b */
.L_x_82:
[----:B-1----:R-:W-:Y:S01]  /*4e20*/  @!P1 ISETP.NE.AND P0, PT, R10, 0x1, PT ;  /* 0x000000010a00980c */ /* 0x002fe20003f05270 */
[----:B------:R-:W-:Y:S01]  /*4e30*/  @!P1 IMAD.HI.U32 R0, R45, R12, RZ ;  /* 0x0000000c2d009227 */ /* 0x000fe200078e00ff */
[----:B------:R-:W-:Y:S01]  /*4e40*/  @!P1 ISETP.NE.AND P2, PT, R9, 0x1, PT ;  /* 0x000000010900980c */ /* 0x000fe20003f45270 */
[----:B------:R-:W-:Y:S01]  /*4e50*/  ULOP3.LUT UP0, URZ, UR48, 0x1b0, URZ, 0xc0, !UPT ;  /* 0x000001b030ff7892 */ /* 0x000fe2000f80c0ff */
[----:B------:R-:W-:Y:S01]  /*4e60*/  R2UR UR42, R21 ;  /* 0x00000000152a72ca */ /* 0x000fe200000e0000 */
[----:B------:R-:W-:Y:S01]  /*4e70*/  @!P1 IMAD.HI.U32 R3, R43, R11, RZ ;  /* 0x0000000b2b039227 */ /* 0x000fe200078e00ff */
[----:B------:R-:W-:Y:S02]  /*4e80*/  @!P1 SHF.R.U32.HI R0, RZ, R13, R0 ;  /* 0x0000000dff009219 */ /* 0x000fe40000011600 */
[----:B------:R-:W-:Y:S01]  /*4e90*/  R2UR UR41, R20 ;  /* 0x00000000142972ca */ /* 0x000fe200000e0000 */
[----:B------:R-:W-:Y:S01]  /*4ea0*/  VIADD R112, R112, 0x1 ;  /* 0x0000000170707836 */ /* 0x000fe20000000000 */
[----:B------:R-:W-:Y:S02]  /*4eb0*/  @!P1 SHF.R.U32.HI R2, RZ, R14, R3 ;  /* 0x0000000eff029219 */ /* 0x000fe40000011603 */
[----:B------:R-:W-:Y:S02]  /*4ec0*/  @!P1 SEL R3, R45, R0, !P2 ;  /* 0x000000002d039207 */ /* 0x000fe40005000000 */
[----:B------:R-:W-:Y:S02]  /*4ed0*/  @!P1 SEL R2, R43, R2, !P0 ;  /* 0x000000022b029207 */ /* 0x000fe40004000000 */
[----:B------:R-:W-:Y:S01]  /*4ee0*/  @P4 SHF.R.U32.HI R103, RZ, 0x10, R17 ;  /* 0x00000010ff674819 */ /* 0x000fe20000011611 */
[----:B------:R-:W-:Y:S02]  /*4ef0*/  USHF.L.U32 UR42, UR42, 0x6, URZ ;  /* 0x000000062a2a7899 */ /* 0x000fe400080006ff */
[----:B------:R-:W-:Y:S02]  /*4f00*/  @!P1 IMAD.IADD R0, R2, 0x1, -R3 ;  /* 0x0000000102009824 */ /* 0x000fe400078e0a03 */
[----:B------:R-:W-:Y:S01]  /*4f10*/  @!P1 IMAD.IADD R2, R3, 0x1, -R2 ;  /* 0x0000000103029824 */ /* 0x000fe200078e0a02 */
[----:B------:R-:W-:Y:S01]  /*4f20*/  USHF.L.U32 UR41, UR41, 0x7, URZ ;  /* 0x0000000729297899 */ /* 0x000fe200080006ff */
[----:B------:R-:W-:Y:S02]  /*4f30*/  @!P1 IMAD R45, R0, R9, R45 ;  /* 0x00000009002d9224 */ /* 0x000fe400078e022d */
[----:B------:R-:W-:Y:S01]  /*4f40*/  @!P1 IMAD R43, R2, R10, R43 ;  /* 0x0000000a022b9224 */ /* 0x000fe200078e022b */
[----:B------:R-:W-:Y:S08]  /*4f50*/  BRA.U !UP0, `(.L_x_83) ;  /* 0x0000000108407547 */ /* 0x000ff0000b800000 */
[----:B------:R-:W1:Y:S01]  /*4f60*/  LDCU.64 UR8, c[0x4][0x80] ;  /* 0x01001000ff0877ac */ /* 0x000e620008000a00 */
[----:B------:R-:W-:Y:S01]  /*4f70*/  MOV R3, 0x0 ;  /* 0x0000000000037802 */ /* 0x000fe20000000f00 */
[----:B------:R-:W-:Y:S02]  /*4f80*/  HFMA2 R12, -RZ, RZ, 0, 5.9604644775390625e-08 ;  /* 0x00000001ff0c7431 */ /* 0x000fe400000001ff */
[----:B------:R-:W-:Y:S02]  /*4f90*/  IMAD.MOV.U32 R8, RZ, RZ, 0x70 ;  /* 0x00000070ff087424 */ /* 0x000fe400078e00ff */
[----:B------:R-:W-:Y:S01]  /*4fa0*/  IMAD.MOV.U32 R13, RZ, RZ, RZ ;  /* 0x000000ffff0d7224 */ /* 0x000fe200078e00ff */
[----:B------:R-:W2:Y:S01]  /*4fb0*/  LDCU.64 UR6, c[0x4][0x88] ;  /* 0x01001100ff0677ac */ /* 0x000ea20008000a00 */
[----:B------:R-:W3:Y:S01]  /*4fc0*/  LDC.64 R2, c[0x4][R3] ;  /* 0x0100000003027b82 */ /* 0x000ee20000000a00 */
[----:B------:R-:W4:Y:S01]  /*4fd0*/  LDCU.64 UR4, c[0x4][0x8] ;  /* 0x01000100ff0477ac */ /* 0x000f220008000a00 */
[----:B-1----:R-:W-:Y:S01]  /*4fe0*/  MOV R5, UR9 ;  /* 0x0000000900057c02 */ /* 0x002fe20008000f00 */
[----:B------:R-:W-:Y:S01]  /*4ff0*/  IMAD.U32 R4, RZ, RZ, UR8 ;  /* 0x00000008ff047e24 */ /* 0x000fe2000f8e00ff */
[----:B--2---:R-:W-:Y:S01]  /*5000*/  MOV R7, UR7 ;  /* 0x0000000700077c02 */ /* 0x004fe20008000f00 */
[----:B------:R-:W-:Y:S01]  /*5010*/  IMAD.U32 R6, RZ, RZ, UR6 ;  /* 0x00000006ff067e24 */ /* 0x000fe2000f8e00ff */
[----:B----4-:R-:W-:Y:S01]  /*5020*/  MOV R11, UR5 ;  /* 0x00000005000b7c02 */ /* 0x010fe20008000f00 */
[----:B------:R-:W-:Y:S02]  /*5030*/  IMAD.U32 R10, RZ, RZ, UR4 ;  /* 0x00000004ff0a7e24 */ /* 0x000fe4000f8e00ff */
[----:B------:R-:W-:Y:S07]  /*5040*/  LEPC R20, `(.L_x_83) ;  /* 0x000000001014794e */ /* 0x000fee0000000000 */
[----:B---3-5:R-:W-:Y:S05]  /*5050*/  CALL.ABS.NOINC R2 ;  /* 0x0000000002007343 */ /* 0x028fea0003c00000 */
.L_x_83:
[----:B------:R-:W-:Y:S01]  /*5060*/  LOP3.LUT P0, RZ, R109, 0x1b0, RZ, 0xc0, !PT ;  /* 0x000001b06dff7812 */ /* 0x000fe2000780c0ff */
[----:B------:R-:W-:Y:S11]  /*5070*/  BSSY.RECONVERGENT B6, `(.L_x_84) ;  /* 0x0000013000067945 */ /* 0x000ff60003800200 */
[----:B------:R-:W-:Y:S01]  /*5080*/  @!UPT UIADD3 URZ, UPT, UPT, URZ, URZ, URZ ;  /* 0x000000fffffff290 */ /* 0x000fe2000fffe0ff */
[----:B------:R-:W-:Y:S05]  /*5090*/  @!P0 BRA `(.L_x_85) ;  /* 0x0000000000408947 */ /* 0x000fea0003800000 */
        /* <DEDUP_REMOVED lines=16> */
.L_x_85:
[----:B------:R-:W-:Y:S05]  /*51a0*/  BSYNC.RECONVERGENT B6 ;  /* 0x0000000000067941 */ /* 0x000fea0003800200 */
.L_x_84:
[----:B------:R-:W-:Y:S01]  /*51b0*/  ISETP.NE.U32.AND P4, PT, R90, RZ, PT ;  /* 0x000000ff5a00720c */ /* 0x000fe20003f85070 */
[----:B------:R-:W-:Y:S01]  /*51c0*/  UISETP.NE.AND UP2, UPT, UR50, URZ, UPT ;  /* 0x000000ff3200728c */ /* 0x000fe2000bf45270 */
[----:B------:R-:W-:Y:S01]  /*51d0*/  ISETP.NE.U32.AND P2, PT, RZ, UR38, PT ;  /* 0x00000026ff007c0c */ /* 0x000fe2000bf45070 */
[----:B------:R-:W-:Y:S01]  /*51e0*/  UISETP.NE.U32.AND UP1, UPT, UR44, URZ, UPT ;  /* 0x000000ff2c00728c */ /* 0x000fe2000bf25070 */
[----:B------:R-:W-:Y:S01]  /*51f0*/  ISETP.NE.AND.EX P4, PT, R91, RZ, PT, P4 ;  /* 0x000000ff5b00720c */ /* 0x000fe20003f85340 */
[----:B------:R-:W-:Y:S01]  /*5200*/  UPLOP3.LUT UP0, UPT, UPT, UPT, UPT, 0x40, 0x4 ;  /* 0x000000000004789c */ /* 0x000fe20003f0e870 */
[----:B------:R-:W-:Y:S01]  /*5210*/  ISETP.NE.AND.EX P2, PT, RZ, UR39, PT, P2 ;  /* 0x00000027ff007c0c */ /* 0x000fe2000bf45320 */
[----:B------:R-:W-:Y:S01]  /*5220*/  UISETP.NE.AND.EX UP1, UPT, UR45, URZ, UPT, UP1 ;  /* 0x000000ff2d00728c */ /* 0x000fe2000bf25310 */
[----:B------:R-:W-:Y:S04]  /*5230*/  PLOP3.LUT P1, PT, PT, PT, UP2, 0x80, 0x8 ;  /* 0x000000000008781c */ /* 0x000fe80003f2f028 */
[----:B------:R-:W-:Y:S06]  /*5240*/  @UP2 UPLOP3.LUT UP0, UPT, UPT, UPT, UP1, 0x80, 0x8 ;  /* 0x000000000008289c */ /* 0x000fec0003f0f010 */
[----:B------:R-:W-:Y:S01]  /*5250*/  PLOP3.LUT P0, PT, PT, PT, UP0, 0x80, 0x8 ;  /* 0x000000000008781c */ /* 0x000fe20003f0f008 */
[----:B------:R-:W-:Y:S01]  /*5260*/  @!UPT UIADD3 URZ, UPT, UPT, URZ, URZ, URZ ;  /* 0x000000fffffff290 */ /* 0x000fe2000fffe0ff */
[----:B------:R-:W-:Y:S11]  /*5270*/  BRA.U !UP1, `(.L_x_86) ;  /* 0x0000000109387547 */ /* 0x000ff6000b800000 */
[----:B------:R-:W-:Y:S01]  /*5280*/  UISETP.NE.U32.AND UP0, UPT, UR38, URZ, UPT ;  /* 0x000000ff2600728c */ /* 0x000fe2000bf05070 */
[----:B------:R-:W-:Y:S02]  /*5290*/  HFMA2 R0, -RZ, RZ, 0, 5.9604644775390625e-08 ;  /* 0x00000001ff007431 */ /* 0x000fe400000001ff */
[----:B------:R-:W-:Y:S01]  /*52a0*/  IMAD.MOV.U32 R95, RZ, RZ, 0x1 ;  /* 0x00000001ff5f7424 */ /* 0x000fe200078e00ff */
[----:B------:R-:W-:Y:S06]  /*52b0*/  UISETP.NE.AND.EX UP0, UPT, UR39, URZ, UPT, UP0 ;  /* 0x000000ff2700728c */ /* 0x000fec000bf05300 */
[----:B------:R-:W-:Y:S05]  /*52c0*/  PLOP3.LUT P3, PT, PT, PT, UP0, 0x80, 0x8 ;  /* 0x000000000008781c */ /* 0x000fea0003f6f008 */
[----:B------:R-:W1:Y:S01]  /*52d0*/  @UP0 LDCU.64 UR6, c[0x0][0x888] ;  /* 0x00011100ff0607ac */ /* 0x000e620008000a00 */
[----:B------:R-:W-:Y:S07]  /*52e0*/  @UP0 UIMAD UR4, UR36, UR44, URZ ;  /* 0x0000002c240402a4 */ /* 0x000fee000f8e02ff */
[----:B------:R-:W-:Y:S01]  /*52f0*/  @!P3 PRMT R95, R0, 0x7610, R95 ;  /* 0x00007610005fb816 */ /* 0x000fe2000000005f */
[----:B-1----:R-:W-:Y:S03]  /*5300*/  @UP0 UIMAD.WIDE UR6, UR4, 0x4, UR6 ;  /* 0x00000004040608a5 */ /* 0x002fe6000f8e0206 */
[----:B------:R-:W1:Y:S03]  /*5310*/  @!UP0 LDCU UR4, c[0x0][0x880] ;  /* 0x00011000ff0487ac */ /* 0x000e660008000800 */
[----:B------:R-:W-:Y:S01]  /*5320*/  IMAD.U32 R2, RZ, RZ, UR6 ;  /* 0x00000006ff027e24 */ /* 0x000fe2000f8e00ff */
[----:B------:R-:W-:Y:S05]  /*5330*/  MOV R3, UR7 ;  /* 0x0000000700037c02 */ /* 0x000fea0008000f00 */
[----:B-----5:R2:W5:Y:S02]  /*5340*/  @P3 LDG.E R49, desc[UR46][R2.64] ;  /* 0x0000002e02313981 */ /* 0x020564000c1e1900 */
[----:B-12---:R-:W-:Y:S02]  /*5350*/  @!P3 IMAD.U32 R49, RZ, RZ, UR4 ;  /* 0x00000004ff31be24 */ /* 0x006fe4000f8e00ff */
.L_x_86:
[----:B------:R-:W-:Y:S05]  /*5360*/  @!P4 BRA `(.L_x_87) ;  /* 0x000000000020c947 */ /* 0x000fea0003800000 */
[----:B------:R-:W-:Y:S04]  /*5370*/  ISETP.NE.U32.AND P3, PT, R88, RZ, PT ;  /* 0x000000ff5800720c */ /* 0x000fe80003f65070 */
[----:B------:R-:W-:Y:S11]  /*5380*/  ISETP.NE.AND.EX P3, PT, R89, RZ, PT, P3 ;  /* 0x000000ff5900720c */ /* 0x000ff60003f65330 */
[----:B------:R-:W-:Y:S02]  /*5390*/  @!UPT UIADD3 URZ, UPT, UPT, URZ, URZ, URZ ;  /* 0x000000fffffff290 */ /* 0x000fe4000fffe0ff */
[----:B------:R-:W1:Y:S01]  /*53a0*/  @P3 LDC.64 R2, c[0x0][0x8a8] ;  /* 0x00022a00ff023b82 */ /* 0x000e620000000a00 */
[----:B------:R-:W-:Y:S04]  /*53b0*/  @P3 IMAD R0, R90, UR36, RZ ;  /* 0x000000245a003c24 */ /* 0x000fe8000f8e02ff */
[----:B-1----:R-:W-:Y:S05]  /*53c0*/  @P3 IMAD.WIDE R2, R0, 0x4, R2 ;  /* 0x0000000400023825 */ /* 0x002fea00078e0202 */
[----:B-----5:R1:W5:Y:S02]  /*53d0*/  @P3 LDG.E R47, desc[UR46][R2.64] ;  /* 0x0000002e022f3981 */ /* 0x020364000c1e1900 */
[----:B-1----:R-:W2:Y:S02]  /*53e0*/  @!P3 LDC R47, c[0x0][0x8a0] ;  /* 0x00022800ff2fbb82 */ /* 0x002ea40000000800 */
.L_x_87:
[----:B-----5:R-:W-:Y:S01]  /*53f0*/  FSETP.NEU.AND P4, PT, R49, RZ, PT ;  /* 0x000000ff3100720b */ /* 0x020fe20003f8d000 */
[----:B------:R-:W-:Y:S01]  /*5400*/  BSSY B1, `(.L_x_88) ;  /* 0x0000042000017945 */ /* 0x000fe20003800000 */
[----:B------:R-:W-:Y:S01]  /*5410*/  SEL R7, RZ, 0xffffffff, P2 ;  /* 0xffffffffff077807 */ /* 0x000fe20001000000 */
[----:B------:R-:W-:Y:S01]  /*5420*/  IMAD.MOV.U32 R115, RZ, RZ, 0x1 ;  /* 0x00000001ff737424 */ /* 0x000fe200078e00ff */
[----:B------:R-:W-:Y:S02]  /*5430*/  LOP3.LUT P3, RZ, R95, 0xff, RZ, 0xc0, !PT ;  /* 0x000000ff5fff7812 */ /* 0x000fe4000786c0ff */
[----:B------:R-:W-:Y:S02]  /*5440*/  CS2R R86, SRZ ;  /* 0x0000000000567805 */ /* 0x000fe4000001ff00 */
[----:B------:R-:W-:Y:S02]  /*5450*/  @P1 SEL R4, RZ, 0xffffffff, P4 ;  /* 0xffffffffff041807 */ /* 0x000fe40002000000 */
[----:B------:R-:W-:Y:S02]  /*5460*/  CS2R R84, SRZ ;  /* 0x0000000000547805 */ /* 0x000fe4000001ff00 */
[----:B------:R-:W-:Y:S02]  /*5470*/  LEA R0, R105, UR49, 0x3 ;  /* 0x0000003169007c11 */ /* 0x000fe4000f8e18ff */
[----:B------:R-:W-:Y:S02]  /*5480*/  CS2R R82, SRZ ;  /* 0x0000000000527805 */ /* 0x000fe4000001ff00 */
[----:B------:R-:W-:Y:S02]  /*5490*/  @P0 SEL R4, R7, R4, !P3 ;  /* 0x0000000407040207 */ /* 0x000fe40005800000 */
[----:B------:R-:W-:Y:S02]  /*54a0*/  CS2R R80, SRZ ;  /* 0x0000000000507805 */ /* 0x000fe4000001ff00 */
[----:B------:R-:W-:Y:S02]  /*54b0*/  LEA R113, R44, UR49, 0x3 ;  /* 0x000000312c717c11 */ /* 0x000fe4000f8e18ff */
[----:B------:R-:W-:Y:S02]  /*54c0*/  @P1 LOP3.LUT R4, R4, 0x1, RZ, 0xc0, !PT ;  /* 0x0000000104041812 */ /* 0x000fe400078ec0ff */
[----:B------:R-:W-:Y:S02]  /*54d0*/  SHF.L.U32 R2, R107, 0x1f, RZ ;  /* 0x0000001f6b027819 */ /* 0x000fe400000006ff */
[----:B------:R-:W-:Y:S02]  /*54e0*/  ISETP.NE.U32.OR P6, PT, R4, 0x1, !P1 ;  /* 0x000000010400780c */ /* 0x000fe40004fc5470 */
[----:B------:R-:W-:Y:S02]  /*54f0*/  PLOP3.LUT P2, PT, PT, PT, UP1, 0x80, 0x8 ;  /* 0x000000000008781c */ /* 0x000fe40003f4f018 */
[----:B------:R-:W-:Y:S02]  /*5500*/  LEA.HI R5, R44, R44, RZ, 0x1 ;  /* 0x0000002c2c057211 */ /* 0x000fe400078f08ff */
[----:B------:R-:W-:Y:S02]  /*5510*/  SEL R4, RZ, 0xffffffff, P4 ;  /* 0xffffffffff047807 */ /* 0x000fe40002000000 */
[----:B------:R-:W-:Y:S01]  /*5520*/  P2R R114, PR, RZ, 0x40 ;  /* 0x00000040ff727803 */ /* 0x000fe20000000000 */
[C---:B------:R-:W-:Y:S01]  /*5530*/  IMAD.SHL.U32 R3, R5.reuse, 0x40, RZ ;  /* 0x0000004005037824 */ /* 0x040fe200078e00ff */
[----:B------:R-:W-:Y:S03]  /*5540*/  LOP3.LUT R5, R5, 0xffe, RZ, 0xc0, !PT ;  /* 0x00000ffe05057812 */ /* 0x000fe600078ec0ff */
[----:B------:R-:W-:Y:S02]  /*5550*/  @P6 SHF.L.U32 R9, R104, 0x1f, RZ ;  /* 0x0000001f68096819 */ /* 0x000fe400000006ff */
[----:B------:R-:W-:Y:S01]  /*5560*/  @P2 SEL R4, R7, R4, !P3 ;  /* 0x0000000407042207 */ /* 0x000fe20005800000 */
[----:B------:R-:W-:Y:S01]  /*5570*/  IMAD.IADD R48, R44, 0x1, -R5 ;  /* 0x000000012c307824 */ /* 0x000fe200078e0a05 */
[----:B------:R-:W1:Y:S01]  /*5580*/  @P6 SYNCS.PHASECHK.TRANS64.TRYWAIT P1, [R0+URZ+0x60], R9 ;  /* 0x00006009000065a7 */ /* 0x000e6200080211ff */
[----:B------:R-:W-:Y:S02]  /*5590*/  LOP3.LUT R3, R3, 0xffffff80, RZ, 0xc0, !PT ;  /* 0xffffff8003037812 */ /* 0x000fe400078ec0ff */
[----:B------:R-:W-:Y:S03]  /*55a0*/  LOP3.LUT R4, R4, 0x1, RZ, 0xc0, !PT ;  /* 0x0000000104047812 */ /* 0x000fe600078ec0ff */
[----:B------:R-:W-:Y:S01]  /*55b0*/  IMAD.IADD R3, R46, 0x1, R3 ;  /* 0x000000012e037824 */ /* 0x000fe200078e0203 */
[----:B------:R-:W-:Y:S03]  /*55c0*/  ISETP.NE.U32.AND P5, PT, R4, 0x1, PT ;  /* 0x000000010400780c */ /* 0x000fe60003fa5070 */
[----:B------:R-:W-:Y:S01]  /*55d0*/  IMAD R48, R48, 0x100000, R3 ;  /* 0x0010000030307824 */ /* 0x000fe200078e0203 */
[----:B------:R-:W-:Y:S01]  /*55e0*/  P2R R124, PR, RZ, 0x20 ;  /* 0x00000020ff7c7803 */ /* 0x000fe20000000000 */
[----:B------:R3:W4:Y:S01]  /*55f0*/  SYNCS.PHASECHK.TRANS64.TRYWAIT P0, [R113+URZ+0xb0], R2 ;  /* 0x0000b002710075a7 */ /* 0x00072200080011ff */
[----:B-1----:R-:W-:Y:S01]  /*5600*/  @P6 SEL R115, RZ, 0x1, !P1 ;  /* 0x00000001ff736807 */ /* 0x002fe20004800000 */
[----:B---3--:R-:W-:Y:S06]  /*5610*/  @!P6 BRA `(.L_x_89) ;  /* 0x000000000080e947 */ /* 0x008fec0003800000 */
[----:B------:R-:W-:Y:S01]  /*5620*/  @P5 IMAD R5, R105, 0x1000, R100 ;  /* 0x0000100069055824 */ /* 0x000fe200078e0264 */
[----:B------:R-:W-:Y:S01]  /*5630*/  ISETP.NE.AND P1, PT, R115, RZ, PT ;  /* 0x000000ff7300720c */ /* 0x000fe20003f25270 */
[----:B------:R-:W-:Y:S01]  /*5640*/  BSSY B0, `(.L_x_90) ;  /* 0x000000b000007945 */ /* 0x000fe20003800000 */
[----:B------:R-:W-:Y:S01]  /*5650*/  CS2R R82, SRZ ;  /* 0x0000000000527805 */ /* 0x000fe2000001ff00 */
[----:B------:R-:W-:Y:S01]  /*5660*/  @P5 VIADD R4, R5, UR49 ;  /* 0x0000003105045c36 */ /* 0x000fe20008000000 */
[----:B------:R-:W-:Y:S02]  /*5670*/  CS2R R80, SRZ ;  /* 0x0000000000507805 */ /* 0x000fe4000001ff00 */
[----:B------:R-:W-:Y:S02]  /*5680*/  CS2R R86, SRZ ;  /* 0x0000000000567805 */ /* 0x000fe4000001ff00 */
[----:B------:R-:W-:Y:S01]  /*5690*/  CS2R R84, SRZ ;  /* 0x0000000000547805 */ /* 0x000fe2000001ff00 */
[----:B------:R-:W-:Y:S04]  /*56a0*/  @P5 IMAD R4, R108, -0x10, R4 ;  /* 0xfffffff06c045824 */ /* 0x000fe800078e0204 */
[----:B------:R-:W-:Y:S05]  /*56b0*/  @P1 BRA `(.L_x_91) ;  /* 0x00000000000c1947 */ /* 0x000fea0003800000 */
[----:B------:R-:W-:Y:S04]  /*56c0*/  SHF.L.U32 R3, R104, 0x1f, RZ ;  /* 0x0000001f68037819 */ /* 0x000fe800000006ff */
[----:B------:R-:W1:Y:S02]  /*56d0*/  SYNCS.PHASECHK.TRANS64.TRYWAIT P1, [R0+URZ+0x60], R3 ;  /* 0x00006003000075a7 */ /* 0x000e6400080211ff */
[----:B-1----:R-:W-:Y:S05]  /*56e0*/  @!P1 BRA `(.L_x_92) ;  /* 0x0000002400209947 */ /* 0x002fea0003800000 */
.L_x_91:
[----:B------:R-:W-:Y:S05]  /*56f0*/  BSYNC B0 ;  /* 0x0000000000007941 */ /* 0x000fea0003800000 */
.L_x_90:
[----:B------:R-:W-:Y:S01]  /*5700*/  ISETP.NE.AND P1, PT, R124, RZ, PT ;  /* 0x000000ff7c00720c */ /* 0x000fe20003f25270 */
[----:B-1----:R-:W-:Y:S02]  /*5710*/  VIADD R3, R0, 0x70 ;  /* 0x0000007000037836 */ /* 0x002fe40000000000 */
[----:B------:R-:W-:Y:S02]  /*5720*/  IMAD.U32 R0, RZ, RZ, UR37 ;  /* 0x00000025ff007e24 */ /* 0x000fe4000f8e00ff */
[----:B------:R-:W-:Y:S03]  /*5730*/  VIADD R105, R105, 0x1 ;  /* 0x0000000169697836 */ /* 0x000fe60000000000 */
[----:B------:R-:W-:Y:S05]  /*5740*/  PRMT R0, R0, 0x654, R3 ;  /* 0x0000065400007816 */ /* 0x000fea0000000003 */
[----:B------:R1:W3:Y:S04]  /*5750*/  @P1 LDS.128 R80, [R5+UR49+0x200] ;  /* 0x0002003105501984 */ /* 0x0002e80008000c00 */
[----:B------:R1:W1:Y:S01]  /*5760*/  @P1 LDS.128 R84, [R4+0x210] ;  /* 0x0002100004541984 */ /* 0x0002620000000c00 */
[C---:B------:R-:W-:Y:S01]  /*5770*/  ISETP.NE.AND P1, PT, R105.reuse, 0x2, PT ;  /* 0x000000026900780c */ /* 0x040fe20003f25270 */
[----:B------:R-:W-:Y:S01]  /*5780*/  @!PT LDS RZ, [RZ] ;  /* 0x00000000fffff984 */ /* 0x000fe20000000800 */
[----:B------:R-:W-:Y:S01]  /*5790*/  @!PT LDS RZ, [RZ] ;  /* 0x00000000fffff984 */ /* 0x000fe20000000800 */
[----:B------:R-:W-:Y:S01]  /*57a0*/  @!PT LDS RZ, [RZ] ;  /* 0x00000000fffff984 */ /* 0x000fe20000000800 */
[----:B------:R-:W-:Y:S01]  /*57b0*/  @!PT LDS RZ, [RZ] ;  /* 0x00000000fffff984 */ /* 0x000fe20000000800 */
[----:B------:R5:W-:Y:S06]  /*57c0*/  MEMBAR.ALL.CTA ;  /* 0x0000000000007992 */ /* 0x000bec0000008000 */
[----:B-----5:R-:W5:Y:S01]  /*57d0*/  FENCE.VIEW.ASYNC.S ;  /* 0x00000000000073c6 */ /* 0x020f620000000000 */
[----:B------:R-:W-:Y:S02]  /*57e0*/  SEL R3, RZ, 0x1, P1 ;  /* 0x00000001ff037807 */ /* 0x000fe40000800000 */
[----:B------:R-:W-:Y:S02]  /*57f0*/  SEL R105, R105, RZ, P1 ;  /* 0x000000ff69697207 */ /* 0x000fe40000800000 */
[----:B------:R-:W-:Y:S01]  /*5800*/  LOP3.LUT R104, R104, R3, RZ, 0x3c, !PT ;  /* 0x0000000368687212 */ /* 0x000fe200078e3cff */
[----:B-----5:R1:W-:Y:S06]  /*5810*/  SYNCS.ARRIVE.TRANS64.RED.A1T0 RZ, [R0+URZ], RZ ;  /* 0x000000ff00ff79a7 */ /* 0x0203ec00081004ff */
.L_x_89:
[----:B------:R-:W-:Y:S05]  /*5820*/  BSYNC B1 ;  /* 0x0000000000017941 */ /* 0x000fea0003800000 */
.L_x_88:
[----:B-1----:R-:W-:Y:S04]  /*5830*/  SHF.R.U32.HI R0, RZ, 0x15, R48 ;  /* 0x00000015ff007819 */ /* 0x002fe80000011630 */
[----:B------:R-:W-:Y:S01]  /*5840*/  LOP3.LUT P1, RZ, R0, 0x3, R101, 0x48, !PT ;  /* 0x0000000300ff7812 */ /* 0x000fe20007824865 */
[----:B------:R-:W-:Y:S01]  /*5850*/  @!UPT UIADD3 URZ, UPT, UPT, URZ, URZ, URZ ;  /* 0x000000fffffff290 */ /* 0x000fe2000fffe0ff */
[----:B----4-:R-:W-:Y:S11]  /*5860*/  @P0 BRA `(.L_x_93) ;  /* 0x0000000000080947 */ /* 0x010ff60003800000 */
[----:B------:R-:W1:Y:S02]  /*5870*/  SYNCS.PHASECHK.TRANS64.TRYWAIT P0, [R113+URZ+0xb0], R2 ;  /* 0x0000b002710075a7 */ /* 0x000e6400080011ff */
[----:B-1----:R-:W-:Y:S05]  /*5880*/  @!P0 BRA `(.L_x_94) ;  /* 0x0000002000cc8947 */ /* 0x002fea0003800000 */
.L_x_93:
[----:B------:R-:W-:Y:S05]  /*5890*/  @!P1 BRA `(.L_x_95) ;  /* 0x0000000000409947 */ /* 0x000fea0003800000 */
[----:B------:R-:W4:Y:S01]  /*58a0*/  LDCU.64 UR8, c[0x4][0x70] ;  /* 0x01000e00ff0877ac */ /* 0x000f220008000a00 */
[----:B------:R-:W-:Y:S01]  /*58b0*/  MOV R3, 0x0 ;  /* 0x0000000000037802 */ /* 0x000fe20000000f00 */
[----:B------:R-:W-:Y:S02]  /*58c0*/  HFMA2 R12, -RZ, RZ, 0, 5.9604644775390625e-08 ;  /* 0x00000001ff0c7431 */ /* 0x000fe400000001ff */
[----:B------:R-:W-:Y:S02]  /*58d0*/  IMAD.MOV.U32 R8, RZ, RZ, 0x192 ;  /* 0x00000192ff087424 */ /* 0x000fe400078e00ff */
[----:B------:R-:W-:Y:S01]  /*58e0*/  IMAD.MOV.U32 R13, RZ, RZ, RZ ;  /* 0x000000ffff0d7224 */ /* 0x000fe200078e00ff */
[----:B------:R-:W5:Y:S01]  /*58f0*/  LDCU.64 UR6, c[0x4][0x78] ;  /* 0x01000f00ff0677ac */ /* 0x000f620008000a00 */
[----:B-1----:R-:W1:Y:S01]  /*5900*/  LDC.64 R2, c[0x4][R3] ;  /* 0x0100000003027b82 */ /* 0x002e620000000a00 */
[----:B------:R-:W2:Y:S01]  /*5910*/  LDCU.64 UR4, c[0x4][0x10] ;  /* 0x01000200ff0477ac */ /* 0x000ea20008000a00 */
[----:B----4-:R-:W-:Y:S01]  /*5920*/  MOV R5, UR9 ;  /* 0x0000000900057c02 */ /* 0x010fe20008000f00 */
[----:B------:R-:W-:Y:S01]  /*5930*/  IMAD.U32 R4, RZ, RZ, UR8 ;  /* 0x00000008ff047e24 */ /* 0x000fe2000f8e00ff */
[----:B-----5:R-:W-:Y:S01]  /*5940*/  MOV R7, UR7 ;  /* 0x0000000700077c02 */ /* 0x020fe20008000f00 */
[----:B------:R-:W-:Y:S01]  /*5950*/  IMAD.U32 R6, RZ, RZ, UR6 ;  /* 0x00000006ff067e24 */ /* 0x000fe2000f8e00ff */
[----:B--2---:R-:W-:Y:S01]  /*5960*/  MOV R11, UR5 ;  /* 0x00000005000b7c02 */ /* 0x004fe20008000f00 */
[----:B------:R-:W-:Y:S02]  /*5970*/  IMAD.U32 R10, RZ, RZ, UR4 ;  /* 0x00000004ff0a7e24 */ /* 0x000fe4000f8e00ff */
[----:B------:R-:W-:Y:S07]  /*5980*/  LEPC R20, `(.L_x_95) ;  /* 0x000000001014794e */ /* 0x000fee0000000000 */
[----:B-1-3--:R-:W-:Y:S05]  /*5990*/  CALL.ABS.NOINC R2 ;  /* 0x0000000002007343 */ /* 0x00afea0003c00000 */
.L_x_95:
[-C--:B---3--:R-:W-:Y:S01]  /*59a0*/  F2FP.F16.E4M3.UNPACK_B R51, R80.reuse ;  /* 0x00000050ff33723e */ /* 0x088fe200020006ff */
[----:B------:R-:W-:Y:S05]  /*59b0*/  WARPSYNC.ALL ;  /* 0x0000000000007948 */ /* 0x000fea0003800000 */
[----:B------:R-:W-:Y:S01]  /*59c0*/  R2UR UR4, R48 ;  /* 0x00000000300472ca */ /* 0x000fe200000e0000 */
[--C-:B------:R-:W-:Y:S01]  /*59d0*/  HADD2.F32 R50, -RZ, R51.reuse.H0_H0 ;  /* 0x20000033ff327230 */ /* 0x100fe20000004100 */
[----:B------:R-:W-:Y:S01]  /*59e0*/  F2FP.F16.E4M3.UNPACK_B R53, R80.H1 ;  /* 0x00000050ff35723e */ /* 0x000fe200030006ff */
[----:B------:R-:W-:Y:S01]  /*59f0*/  HADD2.F32 R51, -RZ, R51.H1_H1 ;  /* 0x30000033ff337230 */ /* 0x000fe20000004100 */
[-C--:B------:R-:W-:Y:S01]  /*5a00*/  F2FP.F16.E4M3.UNPACK_B R55, R81.reuse ;  /* 0x00000051ff37723e */ /* 0x080fe200020006ff */
[----:B------:R-:W-:Y:S01]  /*5a10*/  BSSY.RECONVERGENT B0, `(.L_x_96) ;  /* 0x0000099000007945 */ /* 0x000fe20003800200 */
[----:B------:R-:W-:Y:S01]  /*5a20*/  F2FP.F16.E4M3.UNPACK_B R57, R81.H1 ;  /* 0x00000051ff39723e */ /* 0x000fe200030006ff */
[--C-:B------:R-:W-:Y:S01]  /*5a30*/  HADD2.F32 R52, -RZ, R53.reuse.H0_H0 ;  /* 0x20000035ff347230 */ /* 0x100fe20000004100 */
[-C--:B------:R-:W-:Y:S01]  /*5a40*/  F2FP.F16.E4M3.UNPACK_B R59, R82.reuse ;  /* 0x00000052ff3b723e */ /* 0x080fe200020006ff */
[----:B------:R-:W-:Y:S01]  /*5a50*/  HADD2.F32 R54, -RZ, R53.H1_H1 ;  /* 0x30000035ff367230 */ /* 0x000fe20000004100 */
[----:B------:R-:W-:Y:S01]  /*5a60*/  F2FP.F16.E4M3.UNPACK_B R61, R82.H1 ;  /* 0x00000052ff3d723e */ /* 0x000fe200030006ff */
[--C-:B------:R-:W-:Y:S01]  /*5a70*/  HADD2.F32 R53, -RZ, R55.reuse.H0_H0 ;  /* 0x20000037ff357230 */ /* 0x100fe20000004100 */
[-C--:B------:R-:W-:Y:S01]  /*5a80*/  F2FP.F16.E4M3.UNPACK_B R63, R83.reuse ;  /* 0x00000053ff3f723e */ /* 0x080fe200020006ff */
[----:B------:R-:W-:Y:S01]  /*5a90*/  LDTM.16dp32bit_t0_t15.x32 R4, tmem[UR4] ;  /* 0x00000004000479ee */ /* 0x000fe20008a80000 */
[----:B------:R-:W2:Y:S01]  /*5aa0*/  LDTM.16dp32bit_t16_t31.x32 R4, tmem[UR4+0x20] ;  /* 0x00002004000479ee */ /* 0x000ea20008aa0000 */
[----:B------:R-:W-:Y:S01]  /*5ab0*/  SHF.L.U32 R125, R102, 0x4, RZ ;  /* 0x00000004667d7819 */ /* 0x000fe200000006ff */
[----:B------:R-:W-:Y:S01]  /*5ac0*/  HADD2.F32 R56, -RZ, R55.H1_H1 ;  /* 0x30000037ff387230 */ /* 0x000fe20000004100 */
[----:B------:R-:W-:Y:S01]  /*5ad0*/  ISETP.NE.AND P6, PT, R114, RZ, PT ;  /* 0x000000ff7200720c */ /* 0x000fe20003fc5270 */
[----:B------:R-:W-:Y:S01]  /*5ae0*/  HADD2.F32 R60, -RZ, R59.H1_H1 ;  /* 0x3000003bff3c7230 */ /* 0x000fe20000004100 */
[----:B------:R-:W-:Y:S01]  /*5af0*/  IADD3 R114, PT, PT, R100, UR49, RZ ;  /* 0x0000003164727c10 */ /* 0x000fe2000fffe0ff */
[----:B------:R-:W-:Y:S01]  /*5b00*/  HADD2.F32 R64, -RZ, R63.H1_H1 ;  /* 0x3000003fff407230 */ /* 0x000fe20000004100 */
[----:B------:R-:W-:Y:S01]  /*5b10*/  F2FP.F16.E4M3.UNPACK_B R65, R83.H1 ;  /* 0x00000053ff41723e */ /* 0x000fe200030006ff */
[--C-:B------:R-:W-:Y:S01]  /*5b20*/  HADD2.F32 R55, -RZ, R57.reuse.H0_H0 ;  /* 0x20000039ff377230 */ /* 0x100fe20000004100 */
[----:B------:R-:W-:Y:S01]  /*5b30*/  IADD3 R114, PT, PT, R114, R125, RZ ;  /* 0x0000007d72727210 */ /* 0x000fe20007ffe0ff */
[----:B------:R-:W-:Y:S01]  /*5b40*/  HADD2.F32 R58, -RZ, R57.H1_H1 ;  /* 0x30000039ff3a7230 */ /* 0x000fe20000004100 */
[-C--:B------:R-:W-:Y:S01]  /*5b50*/  F2FP.F16.E4M3.UNPACK_B R67, R84.reuse ;  /* 0x00000054ff43723e */ /* 0x080fe200020006ff */
[----:B------:R-:W-:Y:S01]  /*5b60*/  HADD2.F32 R57, -RZ, R59.H0_H0 ;  /* 0x2000003bff397230 */ /* 0x000fe20000004100 */
[----:B------:R-:W-:Y:S01]  /*5b70*/  F2FP.F16.E4M3.UNPACK_B R69, R84.H1 ;  /* 0x00000054ff45723e */ /* 0x000fe200030006ff */
[----:B------:R-:W-:Y:S01]  /*5b80*/  HADD2.F32 R59, -RZ, R61.H0_H0 ;  /* 0x2000003dff3b7230 */ /* 0x000fe20000004100 */
[-C--:B------:R-:W-:Y:S01]  /*5b90*/  F2FP.F16.E4M3.UNPACK_B R71, R85.reuse ;  /* 0x00000055ff47723e */ /* 0x080fe200020006ff */
[----:B------:R-:W-:Y:S01]  /*5ba0*/  HADD2.F32 R68, -RZ, R67.H1_H1 ;  /* 0x30000043ff447230 */ /* 0x000fe20000004100 */
[----:B------:R-:W-:Y:S01]  /*5bb0*/  F2FP.F16.E4M3.UNPACK_B R73, R85.H1 ;  /* 0x00000055ff49723e */ /* 0x000fe200030006ff */
[----:B------:R-:W-:Y:S01]  /*5bc0*/  HADD2.F32 R62, -RZ, R61.H1_H1 ;  /* 0x3000003dff3e7230 */ /* 0x000fe20000004100 */
[-C--:B------:R-:W-:Y:S01]  /*5bd0*/  F2FP.F16.E4M3.UNPACK_B R75, R86.reuse ;  /* 0x00000056ff4b723e */ /* 0x080fe200020006ff */
[----:B------:R-:W-:Y:S01]  /*5be0*/  HADD2.F32 R61, -RZ, R63.H0_H0 ;  /* 0x2000003fff3d7230 */ /* 0x000fe20000004100 */
[----:B------:R-:W-:Y:S01]  /*5bf0*/  F2FP.F16.E4M3.UNPACK_B R77, R86.H1 ;  /* 0x00000056ff4d723e */ /* 0x000fe200030006ff */
[----:B------:R-:W-:Y:S01]  /*5c00*/  HADD2.F32 R72, -RZ, R71.H1_H1 ;  /* 0x30000047ff487230 */ /* 0x000fe20000004100 */
[----:B------:R-:W-:Y:S01]  /*5c10*/  F2FP.F16.E4M3.UNPACK_B R79, R87.H1 ;  /* 0x00000057ff4f723e */ /* 0x000fe200030006ff */
[C---:B--2---:R-:W-:Y:S01]  /*5c20*/  FMUL R0, R47.reuse, R4 ;  /* 0x000000042f007220 */ /* 0x044fe20000400000 */
[C---:B-1----:R-:W-:Y:S01]  /*5c30*/  FMUL R2, R47.reuse, R5 ;  /* 0x000000052f027220 */ /* 0x042fe20000400000 */
[C---:B------:R-:W-:Y:S01]  /*5c40*/  FMUL R4, R47.reuse, R8 ;  /* 0x000000082f047220 */ /* 0x040fe20000400000 */
[----:B------:R-:W-:Y:S01]  /*5c50*/  FMUL R5, R47, R9 ;  /* 0x000000092f057220 */ /* 0x000fe20000400000 */
[C---:B------:R-:W-:Y:S01]  /*5c60*/  FFMA R0, R49.reuse, R50, R0 ;  /* 0x0000003231007223 */ /* 0x040fe20000000000 */
[----:B------:R-:W-:Y:S01]  /*5c70*/  FFMA R2, R49, R51, R2 ;  /* 0x0000003331027223 */ /* 0x000fe20000000002 */
[C---:B------:R-:W-:Y:S01]  /*5c80*/  FMUL R8, R47.reuse, R12 ;  /* 0x0000000c2f087220 */ /* 0x040fe20000400000 */
[C---:B------:R-:W-:Y:S01]  /*5c90*/  FMUL R9, R47.reuse, R13 ;  /* 0x0000000d2f097220 */ /* 0x040fe20000400000 */
[C---:B------:R-:W-:Y:S01]  /*5ca0*/  FMUL R12, R47.reuse, R16 ;  /* 0x000000102f0c7220 */ /* 0x040fe20000400000 */
[C---:B------:R-:W-:Y:S01]  /*5cb0*/  FMUL R13, R47.reuse, R17 ;  /* 0x000000112f0d7220 */ /* 0x040fe20000400000 */
[C---:B------:R-:W-:Y:S01]  /*5cc0*/  FMUL R16, R47.reuse, R20 ;  /* 0x000000142f107220 */ /* 0x040fe20000400000 */
[C---:B------:R-:W-:Y:S01]  /*5cd0*/  FMUL R17, R47.reuse, R21 ;  /* 0x000000152f117220 */ /* 0x040fe20000400000 */
[C---:B------:R-:W-:Y:S01]  /*5ce0*/  FMUL R20, R47.reuse, R24 ;  /* 0x000000182f147220 */ /* 0x040fe20000400000 */
[C---:B------:R-:W-:Y:S01]  /*5cf0*/  FMUL R21, R47.reuse, R25 ;  /* 0x000000192f157220 */ /* 0x040fe20000400000 */
[----:B------:R-:W-:Y:S02]  /*5d00*/  HADD2.F32 R76, -RZ, R75.H1_H1 ;  /* 0x3000004bff4c7230 */ /* 0x000fe40000004100 */
[C---:B------:R-:W-:Y:S01]  /*5d10*/  FMUL R24, R47.reuse, R28 ;  /* 0x0000001c2f187220 */ /* 0x040fe20000400000 */
[C---:B------:R-:W-:Y:S01]  /*5d20*/  FMUL R25, R47.reuse, R29 ;  /* 0x0000001d2f197220 */ /* 0x040fe20000400000 */
[C---:B------:R-:W-:Y:S01]  /*5d30*/  FMUL R28, R47.reuse, R32 ;  /* 0x000000202f1c7220 */ /* 0x040fe20000400000 */
[C---:B------:R-:W-:Y:S01]  /*5d40*/  FMUL R29, R47.reuse, R33 ;  /* 0x000000212f1d7220 */ /* 0x040fe20000400000 */
[C---:B------:R-:W-:Y:S01]  /*5d50*/  FMUL R3, R47.reuse, R6 ;  /* 0x000000062f037220 */ /* 0x040fe20000400000 */
[C---:B------:R-:W-:Y:S01]  /*5d60*/  FMUL R7, R47.reuse, R7 ;  /* 0x000000072f077220 */ /* 0x040fe20000400000 */
[C---:B------:R-:W-:Y:S01]  /*5d70*/  FMUL R6, R47.reuse, R10 ;  /* 0x0000000a2f067220 */ /* 0x040fe20000400000 */
[----:B------:R-:W-:Y:S01]  /*5d80*/  FMUL R11, R47, R11 ;  /* 0x0000000b2f0b7220 */ /* 0x000fe20000400000 */
[C---:B------:R-:W-:Y:S01]  /*5d90*/  FFMA R3, R49.reuse, R52, R3 ;  /* 0x0000003431037223 */ /* 0x040fe20000000003 */
[C---:B------:R-:W-:Y:S01]  /*5da0*/  FFMA R7, R49.reuse, R54, R7 ;  /* 0x0000003631077223 */ /* 0x040fe20000000007 */
[C---:B------:R-:W-:Y:S01]  /*5db0*/  FFMA R4, R49.reuse, R53, R4 ;  /* 0x0000003531047223 */ /* 0x040fe20000000004 */
[----:B------:R-:W-:Y:S01]  /*5dc0*/  F2FP.F16.E4M3.UNPACK_B R50, R87 ;  /* 0x00000057ff32723e */ /* 0x000fe200020006ff */
[C---:B------:R-:W-:Y:S01]  /*5dd0*/  FFMA R5, R49.reuse, R56, R5 ;  /* 0x0000003831057223 */ /* 0x040fe20000000005 */
[----:B------:R-:W-:Y:S01]  /*5de0*/  FFMA R6, R49, R55, R6 ;  /* 0x0000003731067223 */ /* 0x000fe20000000006 */
[----:B------:R-:W-:Y:S01]  /*5df0*/  F2FP.SATFINITE.E4M3.F32.PACK_AB_MERGE_C R117, R7, R3, RZ ;  /* 0x000000030775723e */ /* 0x000fe200048070ff */
[C---:B------:R-:W-:Y:S01]  /*5e00*/  FFMA R11, R49.reuse, R58, R11 ;  /* 0x0000003a310b7223 */ /* 0x040fe2000000000b */
[C---:B------:R-:W-:Y:S01]  /*5e10*/  FFMA R8, R49.reuse, R57, R8 ;  /* 0x0000003931087223 */ /* 0x040fe20000000008 */
[----:B------:R-:W-:Y:S01]  /*5e20*/  ISETP.NE.AND P0, PT, R110, RZ, PT ;  /* 0x000000ff6e00720c */ /* 0x000fe20003f05270 */
[----:B------:R-:W-:Y:S01]  /*5e30*/  FFMA R9, R49, R60, R9 ;  /* 0x0000003c31097223 */ /* 0x000fe20000000009 */
[----:B------:R-:W-:Y:S01]  /*5e40*/  F2FP.SATFINITE.E4M3.F32.PACK_AB_MERGE_C R116, R2, R0, R117 ;  /* 0x000000000274723e */ /* 0x000fe20004807075 */
[--C-:B------:R-:W-:Y:S01]  /*5e50*/  HADD2.F32 R51, -RZ, R50.reuse.H0_H0 ;  /* 0x20000032ff337230 */ /* 0x100fe20000004100 */
[----:B------:R-:W-:Y:S01]  /*5e60*/  F2FP.SATFINITE.E4M3.F32.PACK_AB_MERGE_C R117, R11, R6, RZ ;  /* 0x000000060b75723e */ /* 0x000fe200048070ff */
[----:B------:R-:W-:Y:S02]  /*5e70*/  HADD2.F32 R50, -RZ, R50.H1_H1 ;  /* 0x30000032ff327230 */ /* 0x000fe40000004100 */
[C---:B------:R-:W-:Y:S01]  /*5e80*/  FMUL R10, R47.reuse, R14 ;  /* 0x0000000e2f0a7220 */ /* 0x040fe20000400000 */
[----:B------:R-:W-:Y:S01]  /*5e90*/  FMUL R15, R47, R15 ;  /* 0x0000000f2f0f7220 */ /* 0x000fe20000400000 */
[--C-:B------:R-:W-:Y:S01]  /*5ea0*/  HADD2.F32 R63, -RZ, R65.reuse.H0_H0 ;  /* 0x20000041ff3f7230 */ /* 0x100fe20000004100 */
[----:B------:R-:W-:Y:S01]  /*5eb0*/  F2FP.SATFINITE.E4M3.F32.PACK_AB_MERGE_C R117, R5, R4, R117 ;  /* 0x000000040575723e */ /* 0x000fe20004807075 */
[C---:B------:R-:W-:Y:S01]  /*5ec0*/  FFMA R10, R49.reuse, R59, R10 ;  /* 0x0000003b310a7223 */ /* 0x040fe2000000000a */
[C---:B------:R-:W-:Y:S01]  /*5ed0*/  FFMA R15, R49.reuse, R62, R15 ;  /* 0x0000003e310f7223 */ /* 0x040fe2000000000f */
[C---:B------:R-:W-:Y:S01]  /*5ee0*/  FFMA R12, R49.reuse, R61, R12 ;  /* 0x0000003d310c7223 */ /* 0x040fe2000000000c */
[----:B------:R-:W-:Y:S01]  /*5ef0*/  FFMA R13, R49, R64, R13 ;  /* 0x00000040310d7223 */ /* 0x000fe2000000000d */
[----:B------:R-:W-:Y:S02]  /*5f00*/  HADD2.F32 R66, -RZ, R65.H1_H1 ;  /* 0x30000041ff427230 */ /* 0x000fe40000004100 */
[C---:B------:R-:W-:Y:S01]  /*5f10*/  FMUL R14, R47.reuse, R18 ;  /* 0x000000122f0e7220 */ /* 0x040fe20000400000 */
[----:B------:R-:W-:Y:S02]  /*5f20*/  HADD2.F32 R65, -RZ, R67.H0_H0 ;  /* 0x20000043ff417230 */ /* 0x000fe40000004100 */
[----:B------:R-:W-:Y:S01]  /*5f30*/  FMUL R19, R47, R19 ;  /* 0x000000132f137220 */ /* 0x000fe20000400000 */
[--C-:B------:R-:W-:Y:S02]  /*5f40*/  HADD2.F32 R67, -RZ, R69.reuse.H0_H0 ;  /* 0x20000045ff437230 */ /* 0x100fe40000004100 */
[----:B------:R-:W-:Y:S01]  /*5f50*/  FFMA R14, R49, R63, R14 ;  /* 0x0000003f310e7223 */ /* 0x000fe2000000000e */
[----:B------:R-:W-:Y:S02]  /*5f60*/  HADD2.F32 R70, -RZ, R69.H1_H1 ;  /* 0x30000045ff467230 */ /* 0x000fe40000004100 */
[----:B------:R-:W-:Y:S01]  /*5f70*/  FMUL R18, R47, R22 ;  /* 0x000000162f127220 */ /* 0x000fe20000400000 */
[----:B------:R-:W-:Y:S02]  /*5f80*/  HADD2.F32 R69, -RZ, R71.H0_H0 ;  /* 0x20000047ff457230 */ /* 0x000fe40000004100 */
[----:B------:R-:W-:Y:S01]  /*5f90*/  FFMA R19, R49, R66, R19 ;  /* 0x0000004231137223 */ /* 0x000fe20000000013 */
[----:B------:R-:W-:Y:S01]  /*5fa0*/  FMUL R23, R47, R23 ;  /* 0x000000172f177220 */ /* 0x000fe20000400000 */
[C---:B------:R-:W-:Y:S01]  /*5fb0*/  FFMA R16, R49.reuse, R65, R16 ;  /* 0x0000004131107223 */ /* 0x040fe20000000010 */
[C---:B------:R-:W-:Y:S01]  /*5fc0*/  FFMA R17, R49.reuse, R68, R17 ;  /* 0x0000004431117223 */ /* 0x040fe20000000011 */
        /* <DEDUP_REMOVED lines=23> */
[----:B------:R-:W-:Y:S01]  /*6140*/  F2FP.SATFINITE.E4M3.F32.PACK_AB_MERGE_C R118, R15, R10, RZ ;  /* 0x0000000a0f76723e */ /* 0x000fe200048070ff */
[----:B------:R-:W-:Y:S01]  /*6150*/  FFMA R28, R49, R51, R28 ;  /* 0x00000033311c7223 */ /* 0x000fe2000000001c */
[----:B------:R-:W-:Y:S01]  /*6160*/  F2FP.SATFINITE.E4M3.F32.PACK_AB_MERGE_C R119, R19, R14, RZ ;  /* 0x0000000e1377723e */ /* 0x000fe200048070ff */
[C---:B------:R-:W-:Y:S01]  /*6170*/  FFMA R29, R49.reuse, R50, R29 ;  /* 0x00000032311d7223 */ /* 0x040fe2000000001d */
[C---:B------:R-:W-:Y:S01]  /*6180*/  FFMA R30, R49.reuse, R77, R30 ;  /* 0x0000004d311e7223 */ /* 0x040fe2000000001e */
[----:B------:R-:W-:Y:S01]  /*6190*/  FFMA R35, R49, R52, R35 ;  /* 0x0000003431237223 */ /* 0x000fe20000000023 */
[----:B------:R-:W-:Y:S02]  /*61a0*/  F2FP.SATFINITE.E4M3.F32.PACK_AB_MERGE_C R118, R9, R8, R118 ;  /* 0x000000080976723e */ /* 0x000fe40004807076 */
[----:B------:R-:W-:Y:S02]  /*61b0*/  F2FP.SATFINITE.E4M3.F32.PACK_AB_MERGE_C R119, R13, R12, R119 ;  /* 0x0000000c0d77723e */ /* 0x000fe40004807077 */
[----:B------:R-:W-:Y:S02]  /*61c0*/  F2FP.SATFINITE.E4M3.F32.PACK_AB_MERGE_C R120, R23, R18, RZ ;  /* 0x000000121778723e */ /* 0x000fe400048070ff */
[----:B------:R-:W-:Y:S01]  /*61d0*/  F2FP.SATFINITE.E4M3.F32.PACK_AB_MERGE_C R121, R27, R22, RZ ;  /* 0x000000161b79723e */ /* 0x000fe200048070ff */
[----:B------:R1:W-:Y:S01]  /*61e0*/  STS.128 [R100+UR49+0x2200], R116 ;  /* 0x0022007464007988 */ /* 0x0003e20008000c31 */
[----:B------:R-:W-:Y:S02]  /*61f0*/  F2FP.SATFINITE.E4M3.F32.PACK_AB_MERGE_C R122, R31, R26, RZ ;  /* 0x0000001a1f7a723e */ /* 0x000fe400048070ff */
[----:B------:R-:W-:Y:S02]  /*6200*/  F2FP.SATFINITE.E4M3.F32.PACK_AB_MERGE_C R123, R35, R30, RZ ;  /* 0x0000001e237b723e */ /* 0x000fe400048070ff */
[----:B------:R-:W-:Y:S02]  /*6210*/  F2FP.SATFINITE.E4M3.F32.PACK_AB_MERGE_C R120, R17, R16, R120 ;  /* 0x000000101178723e */ /* 0x000fe40004807078 */
[----:B------:R-:W-:Y:S02]  /*6220*/  F2FP.SATFINITE.E4M3.F32.PACK_AB_MERGE_C R121, R21, R20, R121 ;  /* 0x000000141579723e */ /* 0x000fe40004807079 */
[----:B------:R-:W-:Y:S02]  /*6230*/  F2FP.SATFINITE.E4M3.F32.PACK_AB_MERGE_C R122, R25, R24, R122 ;  /* 0x00000018197a723e */ /* 0x000fe4000480707a */
[----:B------:R-:W-:Y:S02]  /*6240*/  F2FP.SATFINITE.E4M3.F32.PACK_AB_MERGE_C R123, R29, R28, R123 ;  /* 0x0000001c1d7b723e */ /* 0x000fe4000480707b */
[----:B------:R-:W-:Y:S02]  /*6250*/  LEA R32, R105, UR49, 0x3 ;  /* 0x0000003169207c11 */ /* 0x000fe4000f8e18ff */
[----:B------:R-:W-:Y:S01]  /*6260*/  @P6 SHF.L.U32 R33, R104, 0x1f, RZ ;  /* 0x0000001f68216819 */ /* 0x000fe200000006ff */
[----:B------:R1:W-:Y:S01]  /*6270*/  STS.128 [R114+0x2210], R120 ;  /* 0x0022107872007388 */ /* 0x0003e20000000c00 */
[----:B------:R-:W-:Y:S01]  /*6280*/  @!PT LDS RZ, [RZ] ;  /* 0x00000000fffff984 */ /* 0x000fe20000000800 */
[----:B------:R-:W-:Y:S01]  /*6290*/  @!PT LDS RZ, [RZ] ;  /* 0x00000000fffff984 */ /* 0x000fe20000000800 */
[----:B------:R-:W-:Y:S01]  /*62a0*/  @!PT LDS RZ, [RZ] ;  /* 0x00000000fffff984 */ /* 0x000fe20000000800 */
[----:B------:R-:W-:Y:S01]  /*62b0*/  @!PT LDS RZ, [RZ] ;  /* 0x00000000fffff984 */ /* 0x000fe20000000800 */
[----:B------:R2:W-:Y:S07]  /*62c0*/  MEMBAR.ALL.CTA ;  /* 0x0000000000007992 */ /* 0x0005ee0000008000 */
[----:B--2---:R-:W2:Y:S02]  /*62d0*/  FENCE.VIEW.ASYNC.S ;  /* 0x00000000000073c6 */ /* 0x004ea40000000000 */
[----:B--2---:R-:W-:Y:S06]  /*62e0*/  BAR.SYNC.DEFER_BLOCKING 0x1, 0x80 ;  /* 0x0042000000007b1d */ /* 0x004fec0000010000 */
[----:B------:R-:W-:Y:S05]  /*62f0*/  @P0 BRA `(.L_x_97) ;  /* 0x0000000000280947 */ /* 0x000fea0003800000 */
[----:B------:R-:W-:Y:S02]  /*6300*/  UIADD3 UR4, UPT, UPT, UR49, 0x2200, URZ ;  /* 0x0000220031047890 */ /* 0x000fe4000fffe0ff */
[----:B------:R-:W-:Y:S01]  /*6310*/  UIADD3 UR6, UP0, UPT, UR52, 0x680, URZ ;  /* 0x0000068034067890 */ /* 0x000fe2000ff1e0ff */
[----:B------:R-:W-:Y:S03]  /*6320*/  UMOV UR43, UR36 ;  /* 0x00000024002b7c82 */ /* 0x000fe60008000000 */
[----:B------:R-:W-:Y:S01]  /*6330*/  MOV R109, UR4 ;  /* 0x00000004006d7c02 */ /* 0x000fe20008000f00 */
[----:B------:R-:W-:Y:S03]  /*6340*/  UIADD3.X UR7, UPT, UPT, URZ, UR53, URZ, UP0, !UPT ;  /* 0x00000035ff077290 */ /* 0x000fe600087fe4ff */
[----:B------:R-:W-:Y:S11]  /*6350*/  R2UR UR40, R109 ;  /* 0x000000006d2872ca */ /* 0x000ff600000e0000 */
[----:B------:R-:W-:Y:S02]  /*6360*/  @!UPT UIADD3 URZ, UPT, UPT, URZ, URZ, URZ ;  /* 0x000000fffffff290 */ /* 0x000fe4000fffe0ff */
[----:B------:R2:W-:Y:S01]  /*6370*/  UTMASTG.3D [UR40], [UR6] ;  /* 0x00000028060073b5 */ /* 0x0005e20008010000 */
[----:B------:R0:W-:Y:S01]  /*6380*/  UTMACMDFLUSH ;  /* 0x00000000000079b7 */ /* 0x0001e20000000000 */
[----:B--2---:R-:W-:Y:S04]  /*6390*/  DEPBAR.LE SB0, 0x1 ;  /* 0x000080400000791a */ /* 0x004fe80000000000 */
.L_x_97:
[----:B------:R-:W-:Y:S05]  /*63a0*/  BSYNC.RECONVERGENT B0 ;  /* 0x0000000000007941 */ /* 0x000fea0003800200 */
.L_x_96:
[----:B------:R-:W-:Y:S06]  /*63b0*/  BAR.SYNC.DEFER_BLOCKING 0x1, 0x80 ;  /* 0x0042000000007b1d */ /* 0x000fec0000010000 */
[----:B------:R-:W2:Y:S01]  /*63c0*/  @P6 SYNCS.PHASECHK.TRANS64.TRYWAIT P0, [R32+URZ+0x60], R33 ;  /* 0x00006021200065a7 */ /* 0x000ea200080011ff */
[----:B------:R-:W-:Y:S01]  /*63d0*/  BSSY B1, `(.L_x_98) ;  /* 0x0000020000017945 */ /* 0x000fe20003800000 */
[----:B--2---:R-:W-:Y:S03]  /*63e0*/  @P6 SEL R115, RZ, 0x1, !P0 ;  /* 0x00000001ff736807 */ /* 0x004fe60004000000 */
[----:B------:R-:W-:Y:S05]  /*63f0*/  @!P6 BRA `(.L_x_99) ;  /* 0x000000000074e947 */ /* 0x000fea0003800000 */
[----:B------:R-:W-:Y:S01]  /*6400*/  ISETP.NE.AND P1, PT, R124, RZ, PT ;  /* 0x000000ff7c00720c */ /* 0x000fe20003f25270 */
[----:B------:R-:W-:Y:S01]  /*6410*/  BSSY B0, `(.L_x_100) ;  /* 0x0000009000007945 */ /* 0x000fe20003800000 */
[----:B------:R-:W-:Y:S11]  /*6420*/  ISETP.NE.AND P0, PT, R115, RZ, PT ;  /* 0x000000ff7300720c */ /* 0x000ff60003f05270 */
[----:B------:R-:W-:Y:S05]  /*6430*/  @P1 IMAD R0, R105, 0x1000, R100 ;  /* 0x0000100069001824 */ /* 0x000fea00078e0264 */
[----:B------:R-:W-:Y:S05]  /*6440*/  @P1 IADD3 R2, PT, PT, R0, UR49, RZ ;  /* 0x0000003100021c10 */ /* 0x000fea000fffe0ff */
[----:B------:R-:W-:Y:S01]  /*6450*/  @P1 IMAD.IADD R2, R2, 0x1, R125 ;  /* 0x0000000102021824 */ /* 0x000fe200078e027d */
[----:B------:R-:W-:Y:S06]  /*6460*/  @P0 BRA `(.L_x_101) ;  /* 0x00000000000c0947 */ /* 0x000fec0003800000 */
[----:B------:R-:W-:Y:S04]  /*6470*/  SHF.L.U32 R3, R104, 0x1f, RZ ;  /* 0x0000001f68037819 */ /* 0x000fe800000006ff */
[----:B------:R-:W2:Y:S02]  /*6480*/  SYNCS.PHASECHK.TRANS64.TRYWAIT P0, [R32+URZ+0x60], R3 ;  /* 0x00006003200075a7 */ /* 0x000ea400080011ff */
[----:B--2---:R-:W-:Y:S05]  /*6490*/  @!P0 BRA `(.L_x_102) ;  /* 0x0000001400dc8947 */ /* 0x004fea0003800000 */
.L_x_101:
[----:B------:R-:W-:Y:S05]  /*64a0*/  BSYNC B0 ;  /* 0x0000000000007941 */ /* 0x000fea0003800000 */
.L_x_100:
[----:B------:R-:W-:Y:S01]  /*64b0*/  ISETP.NE.AND P0, PT, R124, RZ, PT ;  /* 0x000000ff7c00720c */ /* 0x000fe20003f05270 */
[----:B--2---:R-:W-:Y:S02]  /*64c0*/  VIADD R32, R32, 0x70 ;  /* 0x0000007020207836 */ /* 0x004fe40000000000 */
[----:B------:R-:W-:Y:S02]  /*64d0*/  IMAD.U32 R3, RZ, RZ, UR37 ;  /* 0x00000025ff037e24 */ /* 0x000fe4000f8e00ff */
[----:B------:R-:W-:Y:S03]  /*64e0*/  VIADD R105, R105, 0x1 ;  /* 0x0000000169697836 */ /* 0x000fe60000000000 */
[----:B------:R-:W-:Y:S05]  /*64f0*/  PRMT R3, R3, 0x654, R32 ;  /* 0x0000065403037816 */ /* 0x000fea0000000020 */
[----:B------:R2:W3:Y:S04]  /*6500*/  @P0 LDS.128 R80, [R0+UR49+0x200] ;  /* 0x0002003100500984 */ /* 0x0004e80008000c00 */
[----:B------:R2:W4:Y:S01]  /*6510*/  @P0 LDS.128 R84, [R2+0x210] ;  /* 0x0002100002540984 */ /* 0x0005220000000c00 */
[C---:B------:R-:W-:Y:S01]  /*6520*/  ISETP.NE.AND P0, PT, R105.reuse, 0x2, PT ;  /* 0x000000026900780c */ /* 0x040fe20003f05270 */
[----:B------:R-:W-:Y:S01]  /*6530*/  @!PT LDS RZ, [RZ] ;  /* 0x00000000fffff984 */ /* 0x000fe20000000800 */
[----:B------:R-:W-:Y:S01]  /*6540*/  @!PT LDS RZ, [RZ] ;  /* 0x00000000fffff984 */ /* 0x000fe20000000800 */
[----:B------:R-:W-:Y:S01]  /*6550*/  @!PT LDS RZ, [RZ] ;  /* 0x00000000fffff984 */ /* 0x000fe20000000800 */
[----:B------:R-:W-:Y:S01]  /*6560*/  @!PT LDS RZ, [RZ] ;  /* 0x00000000fffff984 */ /* 0x000fe20000000800 */
[----:B------:R5:W-:Y:S06]  /*6570*/  MEMBAR.ALL.CTA ;  /* 0x0000000000007992 */ /* 0x000bec0000008000 */
[----:B-----5:R-:W5:Y:S01]  /*6580*/  FENCE.VIEW.ASYNC.S ;  /* 0x00000000000073c6 */ /* 0x020f620000000000 */
[----:B------:R-:W-:Y:S01]  /*6590*/  SEL R105, R105, RZ, P0 ;  /* 0x000000ff69697207 */ /* 0x000fe20000000000 */
[----:B-----5:R5:W-:Y:S02]  /*65a0*/  SYNCS.ARRIVE.TRANS64.RED.A1T0 RZ, [R3+URZ], RZ ;  /* 0x000000ff03ff79a7 */ /* 0x020be400081004ff */
[----:B-----5:R-:W-:Y:S04]  /*65b0*/  SEL R3, RZ, 0x1, P0 ;  /* 0x00000001ff037807 */ /* 0x020fe80000000000 */
[----:B--23--:R-:W-:Y:S02]  /*65c0*/  LOP3.LUT R104, R104, R3, RZ, 0x3c, !PT ;  /* 0x0000000368687212 */ /* 0x00cfe400078e3cff */
.L_x_99:
[----:B------:R-:W-:Y:S05]  /*65d0*/  BSYNC B1 ;  /* 0x0000000000017941 */ /* 0x000fea0003800000 */
.L_x_98:
[----:B------:R-:W-:Y:S05]  /*65e0*/  VIADD R0, R48, 0x40 ;  /* 0x0000004030007836 */ /* 0x000fea0000000000 */
[----:B------:R-:W-:Y:S04]  /*65f0*/  SHF.R.U32.HI R0, RZ, 0x15, R0 ;  /* 0x00000015ff007819 */ /* 0x000fe80000011600 */
[----:B------:R-:W-:Y:S11]  /*6600*/  LOP3.LUT P0, RZ, R0, 0x3, R101, 0x48, !PT ;  /* 0x0000000300ff7812 */ /* 0x000ff60007804865 */
[----:B------:R-:W-:Y:S02]  /*6610*/  @!UPT UIADD3 URZ, UPT, UPT, URZ, URZ, URZ ;  /* 0x000000fffffff290 */ /* 0x000fe4000fffe0ff */
[----:B------:R-:W-:Y:S05]  /*6620*/  @!P0 BRA `(.L_x_103) ;  /* 0x0000000000408947 */ /* 0x000fea0003800000 */
[----:B------:R-:W2:Y:S01]  /*6630*/  LDCU.64 UR8, c[0x4][0x70] ;  /* 0x01000e00ff0877ac */ /* 0x000ea20008000a00 */
[----:B------:R-:W-:Y:S01]  /*6640*/  MOV R3, 0x0 ;  /* 0x0000000000037802 */ /* 0x000fe20000000f00 */
[----:B------:R-:W-:Y:S02]  /*6650*/  HFMA2 R12, -RZ, RZ, 0, 5.9604644775390625e-08 ;  /* 0x00000001ff0c7431 */ /* 0x000fe400000001ff */
[----:B------:R-:W-:Y:S02]  /*6660*/  IMAD.MOV.U32 R8, RZ, RZ, 0x192 ;  /* 0x00000192ff087424 */ /* 0x000fe400078e00ff */
[----:B------:R-:W-:Y:S01]  /*6670*/  IMAD.MOV.U32 R13, RZ, RZ, RZ ;  /* 0x000000ffff0d7224 */ /* 0x000fe200078e00ff */
[----:B------:R-:W3:Y:S01]  /*6680*/  LDCU.64 UR6, c[0x4][0x78] ;  /* 0x01000f00ff0677ac */ /* 0x000ee20008000a00 */
[----:B------:R-:W1:Y:S01]  /*6690*/  LDC.64 R2, c[0x4][R3] ;  /* 0x0100000003027b82 */ /* 0x000e620000000a00 */
[----:B------:R-:W5:Y:S01]  /*66a0*/  LDCU.64 UR4, c[0x4][0x10] ;  /* 0x01000200ff0477ac */ /* 0x000f620008000a00 */
[----:B--2---:R-:W-:Y:S01]  /*66b0*/  MOV R5, UR9 ;  /* 0x0000000900057c02 */ /* 0x004fe20008000f00 */
[----:B------:R-:W-:Y:S01]  /*66c0*/  IMAD.U32 R4, RZ, RZ, UR8 ;  /* 0x00000008ff047e24 */ /* 0x000fe2000f8e00ff */
[----:B---3--:R-:W-:Y:S01]  /*66d0*/  MOV R7, UR7 ;  /* 0x0000000700077c02 */ /* 0x008fe20008000f00 */
[----:B------:R-:W-:Y:S01]  /*66e0*/  IMAD.U32 R6, RZ, RZ, UR6 ;  /* 0x00000006ff067e24 */ /* 0x000fe2000f8e00ff */
[----:B-----5:R-:W-:Y:S01]  /*66f0*/  MOV R11, UR5 ;  /* 0x00000005000b7c02 */ /* 0x020fe20008000f00 */
[----:B------:R-:W-:Y:S02]  /*6700*/  IMAD.U32 R10, RZ, RZ, UR4 ;  /* 0x00000004ff0a7e24 */ /* 0x000fe4000f8e00ff */
[----:B------:R-:W-:Y:S07]  /*6710*/  LEPC R20, `(.L_x_103) ;  /* 0x000000001014794e */ /* 0x000fee0000000000 */
[----:B-1--4-:R-:W-:Y:S05]  /*6720*/  CALL.ABS.NOINC R2 ;  /* 0x0000000002007343 */ /* 0x012fea0003c00000 */
.L_x_103:
[----:B------:R-:W-:Y:S01]  /*6730*/  ISETP.NE.AND P0, PT, R110, RZ, PT ;  /* 0x000000ff6e00720c */ /* 0x000fe20003f05270 */
[----:B------:R-:W-:Y:S05]  /*6740*/  WARPSYNC.ALL ;  /* 0x0000000000007948 */ /* 0x000fea0003800000 */
[----:B------:R-:W-:Y:S01]  /*6750*/  R2UR UR4, R48 ;  /* 0x00000000300472ca */ /* 0x000fe200000e0000 */
[----:B------:R-:W-:Y:S01]  /*6760*/  BSSY.RECONVERGENT B0, `(.L_x_104) ;  /* 0x000009c000007945 */ /* 0x000fe20003800200 */
[-C--:B------:R-:W-:Y:S02]  /*6770*/  F2FP.F16.E4M3.UNPACK_B R51, R80.reuse ;  /* 0x00000050ff33723e */ /* 0x080fe400020006ff */
[----:B------:R-:W-:Y:S02]  /*6780*/  F2FP.F16.E4M3.UNPACK_B R80, R80.H1 ;  /* 0x00000050ff50723e */ /* 0x000fe400030006ff */
[-C--:B------:R-:W-:Y:S01]  /*6790*/  F2FP.F16.E4M3.UNPACK_B R55, R81.reuse ;  /* 0x00000051ff37723e */ /* 0x080fe200020006ff */
[--C-:B------:R-:W-:Y:S01]  /*67a0*/  HADD2.F32 R50, -RZ, R51.reuse.H0_H0 ;  /* 0x20000033ff327230 */ /* 0x100fe20000004100 */
[----:B------:R-:W-:Y:S01]  /*67b0*/  F2FP.F16.E4M3.UNPACK_B R81, R81.H1 ;  /* 0x00000051ff51723e */ /* 0x000fe200030006ff */
[----:B------:R-:W-:Y:S01]  /*67c0*/  HADD2.F32 R52, -RZ, R51.H1_H1 ;  /* 0x30000033ff347230 */ /* 0x000fe20000004100 */
[-C--:B------:R-:W-:Y:S01]  /*67d0*/  F2FP.F16.E4M3.UNPACK_B R59, R82.reuse ;  /* 0x00000052ff3b723e */ /* 0x080fe200020006ff */
[--C-:B------:R-:W-:Y:S01]  /*67e0*/  HADD2.F32 R51, -RZ, R80.reuse.H0_H0 ;  /* 0x20000050ff337230 */ /* 0x100fe20000004100 */
[----:B------:R-:W-:Y:S01]  /*67f0*/  F2FP.F16.E4M3.UNPACK_B R82, R82.H1 ;  /* 0x00000052ff52723e */ /* 0x000fe200030006ff */
[----:B------:R-:W-:Y:S01]  /*6800*/  LDTM.16dp32bit_t0_t15.x32 R4, tmem[UR4+0x40] ;  /* 0x00004004000479ee */ /* 0x000fe20008a80000 */
[----:B------:R-:W2:Y:S01]  /*6810*/  LDTM.16dp32bit_t16_t31.x32 R4, tmem[UR4+0x60] ;  /* 0x00006004000479ee */ /* 0x000ea20008aa0000 */
[----:B------:R-:W-:Y:S01]  /*6820*/  NOP ;  /* 0x0000000000007918 */ /* 0x000fe20000000000 */
[--C-:B------:R-:W-:Y:S01]  /*6830*/  HADD2.F32 R53, -RZ, R55.reuse.H0_H0 ;  /* 0x20000037ff357230 */ /* 0x100fe20000004100 */
[----:B------:R-:W-:Y:S01]  /*6840*/  R2UR UR5, R113 ;  /* 0x00000000710572ca */ /* 0x000fe200000e0000 */
[----:B------:R-:W-:Y:S01]  /*6850*/  HADD2.F32 R56, -RZ, R55.H1_H1 ;  /* 0x30000037ff387230 */ /* 0x000fe20000004100 */
[----:B------:R-:W-:Y:S01]  /*6860*/  F2FP.F16.E4M3.UNPACK_B R63, R83 ;  /* 0x00000053ff3f723e */ /* 0x000fe200020006ff */
[--C-:B------:R-:W-:Y:S01]  /*6870*/  HADD2.F32 R57, -RZ, R59.reuse.H0_H0 ;  /* 0x2000003bff397230 */ /* 0x100fe20000004100 */
[----:B----4-:R-:W-:Y:S01]  /*6880*/  F2FP.F16.E4M3.UNPACK_B R67, R84 ;  /* 0x00000054ff43723e */ /* 0x010fe200020006ff */
[----:B------:R-:W-:Y:S01]  /*6890*/  HADD2.F32 R60, -RZ, R59.H1_H1 ;  /* 0x3000003bff3c7230 */ /* 0x000fe20000004100 */
[----:B------:R-:W-:Y:S01]  /*68a0*/  F2FP.F16.E4M3.UNPACK_B R71, R85 ;  /* 0x00000055ff47723e */ /* 0x000fe200020006ff */
[--C-:B------:R-:W-:Y:S01]  /*68b0*/  HADD2.F32 R61, -RZ, R63.reuse.H0_H0 ;  /* 0x2000003fff3d7230 */ /* 0x100fe20000004100 */
[----:B------:R-:W-:Y:S01]  /*68c0*/  F2FP.F16.E4M3.UNPACK_B R75, R86 ;  /* 0x00000056ff4b723e */ /* 0x000fe200020006ff */
[----:B------:R-:W-:Y:S01]  /*68d0*/  HADD2.F32 R64, -RZ, R63.H1_H1 ;  /* 0x3000003fff407230 */ /* 0x000fe20000004100 */
[----:B------:R-:W-:Y:S01]  /*68e0*/  F2FP.F16.E4M3.UNPACK_B R77, R87 ;  /* 0x00000057ff4d723e */ /* 0x000fe200020006ff */
[--C-:B------:R-:W-:Y:S01]  /*68f0*/  HADD2.F32 R65, -RZ, R67.reuse.H0_H0 ;  /* 0x20000043ff417230 */ /* 0x100fe20000004100 */
[----:B------:R-:W-:Y:S01]  /*6900*/  F2FP.F16.E4M3.UNPACK_B R83, R83.H1 ;  /* 0x00000053ff53723e */ /* 0x000fe200030006ff */
[----:B------:R-:W-:Y:S01]  /*6910*/  UIADD3 UR5, UPT, UPT, UR5, 0xd0, URZ ;  /* 0x000000d005057890 */ /* 0x000fe2000fffe0ff */
[----:B------:R-:W-:Y:S01]  /*6920*/  HADD2.F32 R67, -RZ, R67.H1_H1 ;  /* 0x30000043ff437230 */ /* 0x000fe20000004100 */
[----:B------:R-:W-:Y:S01]  /*6930*/  F2FP.F16.E4M3.UNPACK_B R84, R84.H1 ;  /* 0x00000054ff54723e */ /* 0x000fe200030006ff */
[--C-:B------:R-:W-:Y:S01]  /*6940*/  HADD2.F32 R69, -RZ, R71.reuse.H0_H0 ;  /* 0x20000047ff457230 */ /* 0x100fe20000004100 */
[----:B------:R-:W-:Y:S01]  /*6950*/  UPRMT UR5, UR37, 0x654, UR5 ;  /* 0x0000065425057896 */ /* 0x000fe20008000005 */
[----:B------:R-:W-:Y:S01]  /*6960*/  HADD2.F32 R72, -RZ, R71.H1_H1 ;  /* 0x30000047ff487230 */ /* 0x000fe20000004100 */
[----:B------:R-:W-:Y:S01]  /*6970*/  F2FP.F16.E4M3.UNPACK_B R85, R85.H1 ;  /* 0x00000055ff55723e */ /* 0x000fe200030006ff */
[--C-:B------:R-:W-:Y:S02]  /*6980*/  HADD2.F32 R73, -RZ, R75.reuse.H0_H0 ;  /* 0x2000004bff497230 */ /* 0x100fe40000004100 */
[C---:B--2---:R-:W-:Y:S01]  /*6990*/  FMUL R4, R47.reuse, R4 ;  /* 0x000000042f047220 */ /* 0x044fe20000400000 */
[C---:B------:R-:W-:Y:S01]  /*69a0*/  FMUL R5, R47.reuse, R5 ;  /* 0x000000052f057220 */ /* 0x040fe20000400000 */
[C---:B------:R-:W-:Y:S01]  /*69b0*/  FMUL R8, R47.reuse, R8 ;  /* 0x000000082f087220 */ /* 0x040fe20000400000 */
[----:B------:R-:W-:Y:S01]  /*69c0*/  FMUL R9, R47, R9 ;  /* 0x000000092f097220 */ /* 0x000fe20000400000 */
[C---:B------:R-:W-:Y:S01]  /*69d0*/  FFMA R4, R49.reuse, R50, R4 ;  /* 0x0000003231047223 */ /* 0x040fe20000000004 */
[----:B------:R-:W-:Y:S01]  /*69e0*/  SYNCS.ARRIVE.TRANS64.RED.A1T0 RZ, [UR5], RZ ;  /* 0x000000ffffff79a7 */ /* 0x000fe20008100405 */
        /* <DEDUP_REMOVED lines=18> */
[--C-:B------:R-:W-:Y:S02]  /*6b10*/  HADD2.F32 R55, -RZ, R81.reuse.H0_H0 ;  /* 0x20000051ff377230 */ /* 0x100fe40000004100 */
[----:B------:R-:W-:Y:S01]  /*6b20*/  FMUL R10, R47, R10 ;  /* 0x0000000a2f0a7220 */ /* 0x000fe20000400000 */
[C---:B------:R-:W-:Y:S01]  /*6b30*/  FFMA R6, R49.reuse, R51, R6 ;  /* 0x0000003331067223 */ /* 0x040fe20000000006 */
[----:B------:R-:W-:Y:S02]  /*6b40*/  HADD2.F32 R58, -RZ, R81.H1_H1 ;  /* 0x30000051ff3a7230 */ /* 0x000fe40000004100 */
[C---:B------:R-:W-:Y:S01]  /*6b50*/  FFMA R7, R49.reuse, R54, R7 ;  /* 0x0000003631077223 */ /* 0x040fe20000000007 */
[C---:B------:R-:W-:Y:S01]  /*6b60*/  FFMA R8, R49.reuse, R53, R8 ;  /* 0x0000003531087223 */ /* 0x040fe20000000008 */
[C---:B------:R-:W-:Y:S01]  /*6b70*/  FFMA R9, R49.reuse, R56, R9 ;  /* 0x0000003831097223 */ /* 0x040fe20000000009 */
[----:B------:R-:W-:Y:S01]  /*6b80*/  FFMA R10, R49, R55, R10 ;  /* 0x00000037310a7223 */ /* 0x000fe2000000000a */
[----:B------:R-:W-:Y:S01]  /*6b90*/  HADD2.F32 R51, -RZ, R77.H0_H0 ;  /* 0x2000004dff337230 */ /* 0x000fe20000004100 */
[----:B-1----:R-:W-:Y:S01]  /*6ba0*/  F2FP.SATFINITE.E4M3.F32.PACK_AB_MERGE_C R116, R7, R6, RZ ;  /* 0x000000060774723e */ /* 0x002fe200048070ff */
[C---:B------:R-:W-:Y:S01]  /*6bb0*/  FMUL R11, R47.reuse, R11 ;  /* 0x0000000b2f0b7220 */ /* 0x040fe20000400000 */
[--C-:B------:R-:W-:Y:S02]  /*6bc0*/  HADD2.F32 R59, -RZ, R82.reuse.H0_H0 ;  /* 0x20000052ff3b7230 */ /* 0x100fe40000004100 */
[----:B------:R-:W-:Y:S01]  /*6bd0*/  FMUL R14, R47, R14 ;  /* 0x0000000e2f0e7220 */ /* 0x000fe20000400000 */
[----:B------:R-:W-:Y:S01]  /*6be0*/  HADD2.F32 R62, -RZ, R82.H1_H1 ;  /* 0x30000052ff3e7230 */ /* 0x000fe20000004100 */
[----:B------:R-:W-:Y:S01]  /*6bf0*/  F2FP.SATFINITE.E4M3.F32.PACK_AB_MERGE_C R116, R5, R4, R116 ;  /* 0x000000040574723e */ /* 0x000fe20004807074 */
[C---:B------:R-:W-:Y:S01]  /*6c00*/  FFMA R11, R49.reuse, R58, R11 ;  /* 0x0000003a310b7223 */ /* 0x040fe2000000000b */
[C---:B------:R-:W-:Y:S01]  /*6c10*/  FFMA R12, R49.reuse, R57, R12 ;  /* 0x00000039310c7223 */ /* 0x040fe2000000000c */
[C---:B------:R-:W-:Y:S01]  /*6c20*/  FFMA R13, R49.reuse, R60, R13 ;  /* 0x0000003c310d7223 */ /* 0x040fe2000000000d */
[----:B------:R-:W-:Y:S01]  /*6c30*/  F2FP.F16.E4M3.UNPACK_B R86, R86.H1 ;  /* 0x00000056ff56723e */ /* 0x000fe200030006ff */
[----:B------:R-:W-:Y:S01]  /*6c40*/  FFMA R14, R49, R59, R14 ;  /* 0x0000003b310e7223 */ /* 0x000fe2000000000e */
[----:B------:R-:W-:Y:S01]  /*6c50*/  F2FP.SATFINITE.E4M3.F32.PACK_AB_MERGE_C R117, R11, R10, RZ ;  /* 0x0000000a0b75723e */ /* 0x000fe200048070ff */
[C---:B------:R-:W-:Y:S01]  /*6c60*/  FMUL R15, R47.reuse, R15 ;  /* 0x0000000f2f0f7220 */ /* 0x040fe20000400000 */
[--C-:B------:R-:W-:Y:S02]  /*6c70*/  HADD2.F32 R63, -RZ, R83.reuse.H0_H0 ;  /* 0x20000053ff3f7230 */ /* 0x100fe40000004100 */
[----:B------:R-:W-:Y:S01]  /*6c80*/  FMUL R18, R47, R18 ;  /* 0x000000122f127220 */ /* 0x000fe20000400000 */
[----:B------:R-:W-:Y:S01]  /*6c90*/  HADD2.F32 R66, -RZ, R83.H1_H1 ;  /* 0x30000053ff427230 */ /* 0x000fe20000004100 */
[----:B------:R-:W-:Y:S01]  /*6ca0*/  F2FP.SATFINITE.E4M3.F32.PACK_AB_MERGE_C R117, R9, R8, R117 ;  /* 0x000000080975723e */ /* 0x000fe20004807075 */
[C---:B------:R-:W-:Y:S01]  /*6cb0*/  FFMA R15, R49.reuse, R62, R15 ;  /* 0x0000003e310f7223 */ /* 0x040fe2000000000f */
[C---:B------:R-:W-:Y:S01]  /*6cc0*/  FFMA R16, R49.reuse, R61, R16 ;  /* 0x0000003d31107223 */ /* 0x040fe20000000010 */
[----:B------:R-:W-:Y:S01]  /*6cd0*/  FFMA R17, R49, R64, R17 ;  /* 0x0000004031117223 */ /* 0x000fe20000000011 */
[----:B------:R-:W-:Y:S01]  /*6ce0*/  FMUL R19, R47, R19 ;  /* 0x000000132f137220 */ /* 0x000fe20000400000 */
        /* <DEDUP_REMOVED lines=15> */
[----:B------:R-:W-:Y:S01]  /*6de0*/  F2FP.F16.E4M3.UNPACK_B R87, R87.H1 ;  /* 0x00000057ff57723e */ /* 0x000fe200030006ff */
        /* <DEDUP_REMOVED lines=32> */
[----:B------:R-:W-:Y:S03]  /*6ff0*/  IADD3 R79, PT, PT, R44, 0x1, RZ ;  /* 0x000000012c4f7810 */ /* 0x000fe60007ffe0ff */
        /* <DEDUP_REMOVED lines=9> */
[----:B------:R-:W-:Y:S02]  /*7090*/  UIADD3 UR8, UP0, UPT, UR52, 0x680, URZ ;  /* 0x0000068034087890 */ /* 0x000fe4000ff1e0ff */
[----:B------:R-:W-:Y:S02]  /*70a0*/  UIADD3 UR5, UPT, UPT, UR41, 0x40, URZ ;  /* 0x0000004029057890 */ /* 0x000fe4000fffe0ff */
[----:B------:R-:W-:Y:S02]  /*70b0*/  UIADD3 UR4, UPT, UPT, UR49, 0x3200, URZ ;  /* 0x0000320031047890 */ /* 0x000fe4000fffe0ff */
[----:B------:R-:W-:Y:S01]  /*70c0*/  UIADD3.X UR9, UPT, UPT, URZ, UR53, URZ, UP0, !UPT ;  /* 0x00000035ff097290 */ /* 0x000fe200087fe4ff */
[----:B------:R-:W-:Y:S01]  /*70d0*/  UMOV UR6, UR42 ;  /* 0x0000002a00067c82 */ /* 0x000fe20008000000 */
[----:B------:R-:W-:Y:S07]  /*70e0*/  UMOV UR7, UR36 ;  /* 0x0000002400077c82 */ /* 0x000fee0008000000 */
[----:B------:R2:W-:Y:S01]  /*70f0*/  UTMASTG.3D [UR4], [UR8] ;  /* 0x00000004080073b5 */ /* 0x0005e20008010000 */
[----:B------:R0:W-:Y:S01]  /*7100*/  UTMACMDFLUSH ;  /* 0x00000000000079b7 */ /* 0x0001e20000000000 */
[----:B--2---:R-:W-:Y:S04]  /*7110*/  DEPBAR.LE SB0, 0x1 ;  /* 0x000080400000791a */ /* 0x004fe80000000000 */
.L_x_105:
[----:B------:R-:W-:Y:S05]  /*7120*/  BSYNC.RECONVERGENT B0 ;  /* 0x0000000000007941 */ /* 0x000fea0003800200 */
.L_x_104:
[----:B------:R-:W-:Y:S01]  /*7130*/  BAR.SYNC.DEFER_BLOCKING 0x1, 0x80 ;  /* 0x0042000000007b1d */ /* 0x000fe20000010000 */
[----:B------:R-:W-:Y:S01]  /*7140*/  ISETP.NE.AND P2, PT, R111, RZ, PT ;  /* 0x000000ff6f00720c */ /* 0x000fe20003f45270 */
[----:B------:R-:W-:Y:S01]  /*7150*/  IMAD.IADD R20, R43, 0x1, R94 ;  /* 0x000000012b147824 */ /* 0x000fe200078e025e */
[----:B------:R-:W-:Y:S01]  /*7160*/  ISETP.NE.AND P0, PT, R112, 0x2, PT ;  /* 0x000000027000780c */ /* 0x000fe20003f05270 */
[----:B------:R-:W-:Y:S01]  /*7170*/  IMAD.IADD R21, R45, 0x1, R96 ;  /* 0x000000012d157824 */ /* 0x000fe200078e0260 */
[----:B------:R-:W-:Y:S02]  /*7180*/  ISETP.NE.AND P1, PT, R79, 0x4, PT ;  /* 0x000000044f00780c */ /* 0x000fe40003f25270 */
[----:B------:R-:W-:Y:S02]  /*7190*/  SEL R3, RZ, 0x1, P0 ;  /* 0x00000001ff037807 */ /* 0x000fe40000000000 */
[----:B------:R-:W-:Y:S02]  /*71a0*/  SEL R0, RZ, 0x1, P1 ;  /* 0x00000001ff007807 */ /* 0x000fe40000800000 */
[----:B------:R-:W-:Y:S02]  /*71b0*/  LOP3.LUT R106, R106, R3, RZ, 0x3c, !PT ;  /* 0x000000036a6a7212 */ /* 0x000fe400078e3cff */
[----:B------:R-:W-:Y:S02]  /*71c0*/  LOP3.LUT R107, R107, R0, RZ, 0x3c, !PT ;  /* 0x000000006b6b7212 */ /* 0x000fe400078e3cff */
[----:B------:R-:W-:Y:S02]  /*71d0*/  @P2 R2UR UR36, R103 ;  /* 0x00000000672422ca */ /* 0x000fe400000e0000 */
[----:B------:R-:W-:Y:S02]  /*71e0*/  SEL R112, R112, RZ, P0 ;  /* 0x000000ff70707207 */ /* 0x000fe40000000000 */
[----:B------:R-:W-:Y:S01]  /*71f0*/  SEL R44, R79, RZ, P1 ;  /* 0x000000ff4f2c7207 */ /* 0x000fe20000800000 */
[----:B------:R-:W-:Y:S10]  /*7200*/  @P2 BRA `(.L_x_106) ;  /* 0xffffffd400f82947 */ /* 0x000ff4000383ffff */
[----:B------:R-:W-:Y:S05]  /*7210*/  EXIT ;  /* 0x000000000000794d */ /* 0x000fea0003800000 */
.L_x_19:
[----:B--2---:R2:W1:Y:S02]  /*7220*/  SYNCS.PHASECHK.TRANS64.TRYWAIT P0, [R3+URZ+0x100], R2 ;  /* 0x00010002030075a7 */ /* 0x00446400080011ff */
[----:B-1----:R-:W-:Y:S05]  /*7230*/  @!P0 NANOSLEEP.SYNCS 0x989680 ;  /* 0x009896800000895d */ /* 0x002fea0003900000 */
[----:B------:R-:W1:Y:S02]  /*7240*/  @!P0 SYNCS.PHASECHK.TRANS64 P0, [R3+URZ+0x100], R2 ;  /* 0x00010002030085a7 */ /* 0x000e6400080010ff */
[----:B-1----:R-:W-:Y:S05]  /*7250*/  @!P0 BRA `(.L_x_19) ;  /* 0xfffffffc00f08947 */ /* 0x002fea000383ffff */
[----:B------:R-:W-:Y:S05]  /*7260*/  BRA `(.L_x_107) ;  /* 0xffffffa000e07947 */ /* 0x000fea000383ffff */
.L_x_22:
[----:B-1----:R-:W-:-:S07]  /*7270*/  MOV R2, UR33 ;  /* 0x0000002100027c02 */ /* 0x002fce0008000f00 */
.L_x_108:
[----:B-1----:R1:W2:Y:S02]  /*7280*/  SYNCS.PHASECHK.TRANS64.TRYWAIT P0, [R2+URZ+0x30], R5 ;  /* 0x00003005020075a7 */ /* 0x0022a400080011ff */
[----:B--2---:R-:W-:Y:S05]  /*7290*/  @!P0 NANOSLEEP.SYNCS 0x989680 ;  /* 0x009896800000895d */ /* 0x004fea0003900000 */
[----:B------:R-:W2:Y:S02]  /*72a0*/  @!P0 SYNCS.PHASECHK.TRANS64 P0, [R2+URZ+0x30], R5 ;  /* 0x00003005020085a7 */ /* 0x000ea400080010ff */
[----:B--2---:R-:W-:Y:S05]  /*72b0*/  @!P0 BRA `(.L_x_108) ;  /* 0xfffffffc00f08947 */ /* 0x004fea000383ffff */
[----:B------:R-:W-:Y:S05]  /*72c0*/  BRA `(.L_x_21) ;  /* 0xffffffa400307947 */ /* 0x000fea000383ffff */
.L_x_28:
[----:B-1----:R-:W-:-:S07]  /*72d0*/  MOV R2, UR17 ;  /* 0x0000001100027c02 */ /* 0x002fce0008000f00 */
.L_x_109:
[----:B-1----:R1:W2:Y:S02]  /*72e0*/  SYNCS.PHASECHK.TRANS64.TRYWAIT P0, [R2+URZ+0x30], R5 ;  /* 0x00003005020075a7 */ /* 0x0022a400080011ff */
[----:B--2---:R-:W-:Y:S05]  /*72f0*/  @!P0 NANOSLEEP.SYNCS 0x989680 ;  /* 0x009896800000895d */ /* 0x004fea0003900000 */
[----:B------:R-:W2:Y:S02]  /*7300*/  @!P0 SYNCS.PHASECHK.TRANS64 P0, [R2+URZ+0x30], R5 ;  /* 0x00003005020085a7 */ /* 0x000ea400080010ff */
[----:B--2---:R-:W-:Y:S05]  /*7310*/  @!P0 BRA `(.L_x_109) ;  /* 0xfffffffc00f08947 */ /* 0x004fea000383ffff */
[----:B------:R-:W-:Y:S05]  /*7320*/  BRA `(.L_x_27) ;  /* 0xffffffa400d87947 */ /* 0x000fea000383ffff */
.L_x_32:
[----:B-1----:R1:W2:Y:S02]  /*7330*/  SYNCS.PHASECHK.TRANS64.TRYWAIT P0, [R2+URZ+0x90], R3 ;  /* 0x00009003020075a7 */ /* 0x0022a400080011ff */
[----:B--2---:R-:W-:Y:S05]  /*7340*/  @!P0 NANOSLEEP.SYNCS 0x989680 ;  /* 0x009896800000895d */ /* 0x004fea0003900000 */
[----:B------:R-:W2:Y:S02]  /*7350*/  @!P0 SYNCS.PHASECHK.TRANS64 P0, [R2+URZ+0x90], R3 ;  /* 0x00009003020085a7 */ /* 0x000ea400080010ff */
[----:B--2---:R-:W-:Y:S05]  /*7360*/  @!P0 BRA `(.L_x_32) ;  /* 0xfffffffc00f08947 */ /* 0x004fea000383ffff */
[----:B------:R-:W-:Y:S05]  /*7370*/  BRA `(.L_x_110) ;  /* 0xffffffa800687947 */ /* 0x000fea000383ffff */
.L_x_36:
[----:B----4-:R-:W-:-:S07]  /*7380*/  MOV R0, UR5 ;  /* 0x0000000500007c02 */ /* 0x010fce0008000f00 */
.L_x_111:
[----:B-1----:R1:W2:Y:S02]  /*7390*/  SYNCS.PHASECHK.TRANS64.TRYWAIT P0, [R0+URZ], R3 ;  /* 0x00000003000075a7 */ /* 0x0022a400080011ff */
[----:B--2---:R-:W-:Y:S05]  /*73a0*/  @!P0 NANOSLEEP.SYNCS 0x989680 ;  /* 0x009896800000895d */ /* 0x004fea0003900000 */
[----:B------:R-:W2:Y:S02]  /*73b0*/  @!P0 SYNCS.PHASECHK.TRANS64 P0, [R0+URZ], R3 ;  /* 0x00000003000085a7 */ /* 0x000ea400080010ff */
[----:B--2---:R-:W-:Y:S05]  /*73c0*/  @!P0 BRA `(.L_x_111) ;  /* 0xfffffffc00f08947 */ /* 0x004fea000383ffff */
[----:B------:R-:W-:Y:S05]  /*73d0*/  BRA `(.L_x_112) ;  /* 0xffffffac00d87947 */ /* 0x000fea000383ffff */
.L_x_37:
[----:B----4-:R-:W-:-:S07]  /*73e0*/  MOV R0, UR5 ;  /* 0x0000000500007c02 */ /* 0x010fce0008000f00 */
.L_x_113:
[----:B-1----:R1:W2:Y:S02]  /*73f0*/  SYNCS.PHASECHK.TRANS64.TRYWAIT P0, [R0+URZ], R3 ;  /* 0x00000003000075a7 */ /* 0x0022a400080011ff */
[----:B--2---:R-:W-:Y:S05]  /*7400*/  @!P0 NANOSLEEP.SYNCS 0x989680 ;  /* 0x009896800000895d */ /* 0x004fea0003900000 */
[----:B------:R-:W2:Y:S02]  /*7410*/  @!P0 SYNCS.PHASECHK.TRANS64 P0, [R0+URZ], R3 ;  /* 0x00000003000085a7 */ /* 0x000ea400080010ff */
[----:B--2---:R-:W-:Y:S05]  /*7420*/  @!P0 BRA `(.L_x_113) ;  /* 0xfffffffc00f08947 */ /* 0x004fea000383ffff */
[----:B------:R-:W-:Y:S05]  /*7430*/  BRA `(.L_x_114) ;  /* 0xffffffac00e47947 */ /* 0x000fea000383ffff */
.L_x_38:
[----:B----4-:R-:W-:-:S07]  /*7440*/  MOV R0, UR5 ;  /* 0x0000000500007c02 */ /* 0x010fce0008000f00 */
.L_x_115:
[----:B-1----:R1:W2:Y:S02]  /*7450*/  SYNCS.PHASECHK.TRANS64.TRYWAIT P0, [R0+URZ], R3 ;  /* 0x00000003000075a7 */ /* 0x0022a400080011ff */
[----:B--2---:R-:W-:Y:S05]  /*7460*/  @!P0 NANOSLEEP.SYNCS 0x989680 ;  /* 0x009896800000895d */ /* 0x004fea0003900000 */
[----:B------:R-:W2:Y:S02]  /*7470*/  @!P0 SYNCS.PHASECHK.TRANS64 P0, [R0+URZ], R3 ;  /* 0x00000003000085a7 */ /* 0x000ea400080010ff */
[----:B--2---:R-:W-:Y:S05]  /*7480*/  @!P0 BRA `(.L_x_115) ;  /* 0xfffffffc00f08947 */ /* 0x004fea000383ffff */
[----:B------:R-:W-:Y:S05]  /*7490*/  BRA `(.L_x_116) ;  /* 0xffffffac00f07947 */ /* 0x000fea000383ffff */
.L_x_39:
[----:B----4-:R-:W-:-:S07]  /*74a0*/  MOV R0, UR5 ;  /* 0x0000000500007c02 */ /* 0x010fce0008000f00 */
.L_x_117:
[----:B-1----:R1:W2:Y:S02]  /*74b0*/  SYNCS.PHASECHK.TRANS64.TRYWAIT P0, [R0+URZ], R3 ;  /* 0x00000003000075a7 */ /* 0x0022a400080011ff */
[----:B--2---:R-:W-:Y:S05]  /*74c0*/  @!P0 NANOSLEEP.SYNCS 0x989680 ;  /* 0x009896800000895d */ /* 0x004fea0003900000 */
[----:B------:R-:W2:Y:S02]  /*74d0*/  @!P0 SYNCS.PHASECHK.TRANS64 P0, [R0+URZ], R3 ;  /* 0x00000003000085a7 */ /* 0x000ea400080010ff */
[----:B--2---:R-:W-:Y:S05]  /*74e0*/  @!P0 BRA `(.L_x_117) ;  /* 0xfffffffc00f08947 */ /* 0x004fea000383ffff */
[----:B------:R-:W-:Y:S05]  /*74f0*/  BRA `(.L_x_118) ;  /* 0xffffffac00fc7947 */ /* 0x000fea000383ffff */
.L_x_40:
[----:B----4-:R-:W-:-:S07]  /*7500*/  MOV R0, UR5 ;  /* 0x0000000500007c02 */ /* 0x010fce0008000f00 */
.L_x_119:
[----:B-1----:R1:W2:Y:S02]  /*7510*/  SYNCS.PHASECHK.TRANS64.TRYWAIT P0, [R0+URZ], R3 ;  /* 0x00000003000075a7 */ /* 0x0022a400080011ff */
[----:B--2---:R-:W-:Y:S05]  /*7520*/  @!P0 NANOSLEEP.SYNCS 0x989680 ;  /* 0x009896800000895d */ /* 0x004fea0003900000 */
[----:B------:R-:W2:Y:S02]  /*7530*/  @!P0 SYNCS.PHASECHK.TRANS64 P0, [R0+URZ], R3 ;  /* 0x00000003000085a7 */ /* 0x000ea400080010ff */
[----:B--2---:R-:W-:Y:S05]  /*7540*/  @!P0 BRA `(.L_x_119) ;  /* 0xfffffffc00f08947 */ /* 0x004fea000383ffff */
[----:B------:R-:W-:Y:S05]  /*7550*/  BRA `(.L_x_120) ;  /* 0xffffffb000087947 */ /* 0x000fea000383ffff */
.L_x_43:
[----:B-1----:R1:W2:Y:S02]  /*7560*/  SYNCS.PHASECHK.TRANS64.TRYWAIT P0, [R0+URZ+0xf0], R5 ;  /* 0x0000f005000075a7 */ /* 0x0022a400080011ff */
[----:B--2---:R-:W-:Y:S05]  /*7570*/  @!P0 NANOSLEEP.SYNCS 0x989680 ;  /* 0x009896800000895d */ /* 0x004fea0003900000 */
[----:B------:R-:W2:Y:S02]  /*7580*/  @!P0 SYNCS.PHASECHK.TRANS64 P0, [R0+URZ+0xf0], R5 ;  /* 0x0000f005000085a7 */ /* 0x000ea400080010ff */
[----:B--2---:R-:W-:Y:S05]  /*7590*/  @!P0 BRA `(.L_x_43) ;  /* 0xfffffffc00f08947 */ /* 0x004fea000383ffff */
[----:B------:R-:W-:Y:S05]  /*75a0*/  BRA `(.L_x_121) ;  /* 0xffffffb000647947 */ /* 0x000fea000383ffff */
.L_x_44:
[----:B------:R-:W-:-:S07]  /*75b0*/  MOV R0, UR5 ;  /* 0x0000000500007c02 */ /* 0x000fce0008000f00 */
.L_x_122:
[----:B-1----:R1:W2:Y:S02]  /*75c0*/  SYNCS.PHASECHK.TRANS64.TRYWAIT P0, [R0+URZ+0xa0], R5 ;  /* 0x0000a005000075a7 */ /* 0x0022a400080011ff */
[----:B--2---:R-:W-:Y:S05]  /*75d0*/  @!P0 NANOSLEEP.SYNCS 0x989680 ;  /* 0x009896800000895d */ /* 0x004fea0003900000 */
[----:B------:R-:W2:Y:S02]  /*75e0*/  @!P0 SYNCS.PHASECHK.TRANS64 P0, [R0+URZ+0xa0], R5 ;  /* 0x0000a005000085a7 */ /* 0x000ea400080010ff */
[----:B--2---:R-:W-:Y:S05]  /*75f0*/  @!P0 BRA `(.L_x_122) ;  /* 0xfffffffc00f08947 */ /* 0x004fea000383ffff */
[----:B------:R-:W-:Y:S05]  /*7600*/  BRA `(.L_x_123) ;  /* 0xffffffb000747947 */ /* 0x000fea000383ffff */
.L_x_45:
[----:B-1----:R1:W2:Y:S02]  /*7610*/  SYNCS.PHASECHK.TRANS64.TRYWAIT P1, [R0+URZ+0x90], R5 ;  /* 0x00009005000075a7 */ /* 0x0022a400080211ff */
[----:B--2---:R-:W-:Y:S05]  /*7620*/  @!P1 NANOSLEEP.SYNCS 0x989680 ;  /* 0x009896800000995d */ /* 0x004fea0003900000 */
[----:B------:R-:W2:Y:S02]  /*7630*/  @!P1 SYNCS.PHASECHK.TRANS64 P1, [R0+URZ+0x90], R5 ;  /* 0x00009005000095a7 */ /* 0x000ea400080210ff */
[----:B--2---:R-:W-:Y:S05]  /*7640*/  @!P1 BRA `(.L_x_45) ;  /* 0xfffffffc00f09947 */ /* 0x004fea000383ffff */
[----:B------:R-:W-:Y:S05]  /*7650*/  BRA `(.L_x_124) ;  /* 0xffffffb000a47947 */ /* 0x000fea000383ffff */
.L_x_48:
[----:B------:R-:W-:-:S07]  /*7660*/  MOV R0, UR5 ;  /* 0x0000000500007c02 */ /* 0x000fce0008000f00 */
.L_x_125:
[----:B-1----:R1:W2:Y:S02]  /*7670*/  SYNCS.PHASECHK.TRANS64.TRYWAIT P0, [R0+URZ+0xa0], R3 ;  /* 0x0000a003000075a7 */ /* 0x0022a400080011ff */
[----:B--2---:R-:W-:Y:S05]  /*7680*/  @!P0 NANOSLEEP.SYNCS 0x989680 ;  /* 0x009896800000895d */ /* 0x004fea0003900000 */
[----:B------:R-:W2:Y:S02]  /*7690*/  @!P0 SYNCS.PHASECHK.TRANS64 P0, [R0+URZ+0xa0], R3 ;  /* 0x0000a003000085a7 */ /* 0x000ea400080010ff */
[----:B--2---:R-:W-:Y:S05]  /*76a0*/  @!P0 BRA `(.L_x_125) ;  /* 0xfffffffc00f08947 */ /* 0x004fea000383ffff */
[----:B------:R-:W-:Y:S05]  /*76b0*/  BRA `(.L_x_47) ;  /* 0xffffffb000f87947 */ /* 0x000fea000383ffff */
.L_x_55:
[----:B-1----:R1:W2:Y:S02]  /*76c0*/  SYNCS.PHASECHK.TRANS64.TRYWAIT P1, [R0+URZ+0x90], R5 ;  /* 0x00009005000075a7 */ /* 0x0022a400080211ff */
[----:B--2---:R-:W-:Y:S05]  /*76d0*/  @!P1 NANOSLEEP.SYNCS 0x989680 ;  /* 0x009896800000995d */ /* 0x004fea0003900000 */
[----:B------:R-:W2:Y:S02]  /*76e0*/  @!P1 SYNCS.PHASECHK.TRANS64 P1, [R0+URZ+0x90], R5 ;  /* 0x00009005000095a7 */ /* 0x000ea400080210ff */
[----:B--2---:R-:W-:Y:S05]  /*76f0*/  @!P1 BRA `(.L_x_55) ;  /* 0xfffffffc00f09947 */ /* 0x004fea000383ffff */
[----:B------:R-:W-:Y:S05]  /*7700*/  BRA `(.L_x_126) ;  /* 0xffffffb800587947 */ /* 0x000fea000383ffff */
.L_x_56:
[----:B------:R-:W-:-:S07]  /*7710*/  MOV R3, UR8 ;  /* 0x0000000800037c02 */ /* 0x000fce0008000f00 */
.L_x_127:
[----:B-1----:R1:W2:Y:S02]  /*7720*/  SYNCS.PHASECHK.TRANS64.TRYWAIT P0, [R3+URZ+0xd0], R0 ;  /* 0x0000d000030075a7 */ /* 0x0022a400080011ff */
[----:B--2---:R-:W-:Y:S05]  /*7730*/  @!P0 NANOSLEEP.SYNCS 0x989680 ;  /* 0x009896800000895d */ /* 0x004fea0003900000 */
[----:B------:R-:W2:Y:S02]  /*7740*/  @!P0 SYNCS.PHASECHK.TRANS64 P0, [R3+URZ+0xd0], R0 ;  /* 0x0000d000030085a7 */ /* 0x000ea400080010ff */
[----:B--2---:R-:W-:Y:S05]  /*7750*/  @!P0 BRA `(.L_x_127) ;  /* 0xfffffffc00f08947 */ /* 0x004fea000383ffff */
[----:B------:R-:W-:Y:S05]  /*7760*/  BRA `(.L_x_128) ;  /* 0xffffffb800a87947 */ /* 0x000fea000383ffff */
.L_x_59:
[----:B------:R-:W-:Y:S07]  /*7770*/  MOV R0, UR7 ;  /* 0x0000000700007c02 */ /* 0x000fee0008000f00 */
.L_x_129:
[----:B-1----:R1:W2:Y:S02]  /*7780*/  SYNCS.PHASECHK.TRANS64.TRYWAIT P0, [R0+URZ], R3 ;  /* 0x00000003000075a7 */ /* 0x0022a400080011ff */
[----:B--2---:R-:W-:Y:S05]  /*7790*/  @!P0 NANOSLEEP.SYNCS 0x989680 ;  /* 0x009896800000895d */ /* 0x004fea0003900000 */
[----:B------:R-:W2:Y:S02]  /*77a0*/  @!P0 SYNCS.PHASECHK.TRANS64 P0, [R0+URZ], R3 ;  /* 0x00000003000085a7 */ /* 0x000ea400080010ff */
[----:B--2---:R-:W-:Y:S05]  /*77b0*/  @!P0 BRA `(.L_x_129) ;  /* 0xfffffffc00f08947 */ /* 0x004fea000383ffff */
[----:B------:R-:W-:Y:S05]  /*77c0*/  BRA `(.L_x_58) ;  /* 0xffffffb800c47947 */ /* 0x000fea000383ffff */
.L_x_62:
[----:B------:R-:W-:-:S07]  /*77d0*/  MOV R0, UR5 ;  /* 0x0000000500007c02 */ /* 0x000fce0008000f00 */
.L_x_130:
[----:B--2---:R2:W3:Y:S02]  /*77e0*/  SYNCS.PHASECHK.TRANS64.TRYWAIT P0, [R0+URZ], R3 ;  /* 0x00000003000075a7 */ /* 0x0044e400080011ff */
[----:B---3--:R-:W-:Y:S05]  /*77f0*/  @!P0 NANOSLEEP.SYNCS 0x989680 ;  /* 0x009896800000895d */ /* 0x008fea0003900000 */
[----:B------:R-:W3:Y:S02]  /*7800*/  @!P0 SYNCS.PHASECHK.TRANS64 P0, [R0+URZ], R3 ;  /* 0x00000003000085a7 */ /* 0x000ee400080010ff */
[----:B---3--:R-:W-:Y:S05]  /*7810*/  @!P0 BRA `(.L_x_130) ;  /* 0xfffffffc00f08947 */ /* 0x008fea000383ffff */
[----:B------:R-:W-:Y:S05]  /*7820*/  BRA `(.L_x_131) ;  /* 0xffffffbc00787947 */ /* 0x000fea000383ffff */
.L_x_63:
[----:B------:R-:W-:-:S07]  /*7830*/  MOV R0, UR5 ;  /* 0x0000000500007c02 */ /* 0x000fce0008000f00 */
.L_x_132:
[----:B-1----:R1:W2:Y:S02]  /*7840*/  SYNCS.PHASECHK.TRANS64.TRYWAIT P0, [R0+URZ], R3 ;  /* 0x00000003000075a7 */ /* 0x0022a400080011ff */
[----:B--2---:R-:W-:Y:S05]  /*7850*/  @!P0 NANOSLEEP.SYNCS 0x989680 ;  /* 0x009896800000895d */ /* 0x004fea0003900000 */
[----:B------:R-:W2:Y:S02]  /*7860*/  @!P0 SYNCS.PHASECHK.TRANS64 P0, [R0+URZ], R3 ;  /* 0x00000003000085a7 */ /* 0x000ea400080010ff */
[----:B--2---:R-:W-:Y:S05]  /*7870*/  @!P0 BRA `(.L_x_132) ;  /* 0xfffffffc00f08947 */ /* 0x004fea000383ffff */
[----:B------:R-:W-:Y:S05]  /*7880*/  BRA `(.L_x_133) ;  /* 0xffffffbc00847947 */ /* 0x000fea000383ffff */
.L_x_64:
[----:B------:R-:W-:-:S07]  /*7890*/  MOV R0, UR5 ;  /* 0x0000000500007c02 */ /* 0x000fce0008000f00 */
.L_x_134:
[----:B-1----:R1:W2:Y:S02]  /*78a0*/  SYNCS.PHASECHK.TRANS64.TRYWAIT P0, [R0+URZ], R3 ;  /* 0x00000003000075a7 */ /* 0x0022a400080011ff */
[----:B--2---:R-:W-:Y:S05]  /*78b0*/  @!P0 NANOSLEEP.SYNCS 0x989680 ;  /* 0x009896800000895d */ /* 0x004fea0003900000 */
[----:B------:R-:W2:Y:S02]  /*78c0*/  @!P0 SYNCS.PHASECHK.TRANS64 P0, [R0+URZ], R3 ;  /* 0x00000003000085a7 */ /* 0x000ea400080010ff */
[----:B--2---:R-:W-:Y:S05]  /*78d0*/  @!P0 BRA `(.L_x_134) ;  /* 0xfffffffc00f08947 */ /* 0x004fea000383ffff */
[----:B------:R-:W-:Y:S05]  /*78e0*/  BRA `(.L_x_135) ;  /* 0xffffffbc00907947 */ /* 0x000fea000383ffff */
.L_x_65:
[----:B------:R-:W-:-:S07]  /*78f0*/  MOV R0, UR7 ;  /* 0x0000000700007c02 */ /* 0x000fce0008000f00 */
.L_x_136:
[----:B-1----:R1:W2:Y:S02]  /*7900*/  SYNCS.PHASECHK.TRANS64.TRYWAIT P0, [R0+URZ], R3 ;  /* 0x00000003000075a7 */ /* 0x0022a400080011ff */
[----:B--2---:R-:W-:Y:S05]  /*7910*/  @!P0 NANOSLEEP.SYNCS 0x989680 ;  /* 0x009896800000895d */ /* 0x004fea0003900000 */
[----:B------:R-:W2:Y:S02]  /*7920*/  @!P0 SYNCS.PHASECHK.TRANS64 P0, [R0+URZ], R3 ;  /* 0x00000003000085a7 */ /* 0x000ea400080010ff */
[----:B--2---:R-:W-:Y:S05]  /*7930*/  @!P0 BRA `(.L_x_136) ;  /* 0xfffffffc00f08947 */ /* 0x004fea000383ffff */
[----:B------:R-:W-:Y:S05]  /*7940*/  BRA `(.L_x_137) ;  /* 0xffffffbc009c7947 */ /* 0x000fea000383ffff */
.L_x_70:
[----:B--2---:R2:W3:Y:S02]  /*7950*/  SYNCS.PHASECHK.TRANS64.TRYWAIT P0, [R0+URZ+0x90], R3 ;  /* 0x00009003000075a7 */ /* 0x0044e400080011ff */
[----:B---3--:R-:W-:Y:S05]  /*7960*/  @!P0 NANOSLEEP.SYNCS 0x989680 ;  /* 0x009896800000895d */ /* 0x008fea0003900000 */
[----:B------:R-:W3:Y:S02]  /*7970*/  @!P0 SYNCS.PHASECHK.TRANS64 P0, [R0+URZ+0x90], R3 ;  /* 0x00009003000085a7 */ /* 0x000ee400080010ff */
[----:B---3--:R-:W-:Y:S05]  /*7980*/  @!P0 BRA `(.L_x_70) ;  /* 0xfffffffc00f08947 */ /* 0x008fea000383ffff */
[----:B------:R-:W-:Y:S05]  /*7990*/  BRA `(.L_x_138) ;  /* 0xffffffc000a07947 */ /* 0x000fea000383ffff */
.L_x_73:
[----:B------:R-:W-:Y:S07]  /*79a0*/  MOV R0, UR7 ;  /* 0x0000000700007c02 */ /* 0x000fee0008000f00 */
.L_x_139:
[----:B--2---:R2:W3:Y:S02]  /*79b0*/  SYNCS.PHASECHK.TRANS64.TRYWAIT P0, [R0+URZ+0x88], R3 ;  /* 0x00008803000075a7 */ /* 0x0044e400080011ff */
[----:B---3--:R-:W-:Y:S05]  /*79c0*/  @!P0 NANOSLEEP.SYNCS 0x989680 ;  /* 0x009896800000895d */ /* 0x008fea0003900000 */
[----:B------:R-:W3:Y:S02]  /*79d0*/  @!P0 SYNCS.PHASECHK.TRANS64 P0, [R0+URZ+0x88], R3 ;  /* 0x00008803000085a7 */ /* 0x000ee400080010ff */
[----:B---3--:R-:W-:Y:S05]  /*79e0*/  @!P0 BRA `(.L_x_139) ;  /* 0xfffffffc00f08947 */ /* 0x008fea000383ffff */
[----:B------:R-:W-:Y:S05]  /*79f0*/  BRA `(.L_x_72) ;  /* 0xffffffc400807947 */ /* 0x000fea000383ffff */
.L_x_76:
[----:B--2---:R-:W-:Y:S07]  /*7a00*/  MOV R3, UR7 ;  /* 0x0000000700037c02 */ /* 0x004fee0008000f00 */
.L_x_140:
[----:B-1----:R1:W2:Y:S02]  /*7a10*/  SYNCS.PHASECHK.TRANS64.TRYWAIT P0, [R3+URZ+0x70], R12 ;  /* 0x0000700c030075a7 */ /* 0x0022a400080011ff */
[----:B--2---:R-:W-:Y:S05]  /*7a20*/  @!P0 NANOSLEEP.SYNCS 0x989680 ;  /* 0x009896800000895d */ /* 0x004fea0003900000 */
[----:B------:R-:W2:Y:S02]  /*7a30*/  @!P0 SYNCS.PHASECHK.TRANS64 P0, [R3+URZ+0x70], R12 ;  /* 0x0000700c030085a7 */ /* 0x000ea400080010ff */
[----:B--2---:R-:W-:Y:S05]  /*7a40*/  @!P0 BRA `(.L_x_140) ;  /* 0xfffffffc00f08947 */ /* 0x004fea000383ffff */
[----:B------:R-:W-:Y:S05]  /*7a50*/  BRA `(.L_x_141) ;  /* 0xffffffc400f87947 */ /* 0x000fea000383ffff */
.L_x_77:
[----:B------:R-:W-:Y:S07]  /*7a60*/  MOV R3, UR7 ;  /* 0x0000000700037c02 */ /* 0x000fee0008000f00 */
.L_x_142:
[----:B-1----:R1:W2:Y:S02]  /*7a70*/  SYNCS.PHASECHK.TRANS64.TRYWAIT P0, [R3+URZ+0x78], R12 ;  /* 0x0000780c030075a7 */ /* 0x0022a400080011ff */
[----:B--2---:R-:W-:Y:S05]  /*7a80*/  @!P0 NANOSLEEP.SYNCS 0x989680 ;  /* 0x009896800000895d */ /* 0x004fea0003900000 */
[----:B------:R-:W2:Y:S02]  /*7a90*/  @!P0 SYNCS.PHASECHK.TRANS64 P0, [R3+URZ+0x78], R12 ;  /* 0x0000780c030085a7 */ /* 0x000ea400080010ff */
[----:B--2---:R-:W-:Y:S05]  /*7aa0*/  @!P0 BRA `(.L_x_142) ;  /* 0xfffffffc00f08947 */ /* 0x004fea000383ffff */
[----:B------:R-:W-:Y:S05]  /*7ab0*/  BRA `(.L_x_143) ;  /* 0xffffffc800787947 */ /* 0x000fea000383ffff */
.L_x_79:
[----:B------:R-:W-:-:S07]  /*7ac0*/  MOV R0, UR7 ;  /* 0x0000000700007c02 */ /* 0x000fce0008000f00 */
.L_x_144:
[----:B-1----:R1:W3:Y:S02]  /*7ad0*/  SYNCS.PHASECHK.TRANS64.TRYWAIT P0, [R0+URZ+0x70], R3 ;  /* 0x00007003000075a7 */ /* 0x0022e400080011ff */
[----:B---3--:R-:W-:Y:S05]  /*7ae0*/  @!P0 NANOSLEEP.SYNCS 0x989680 ;  /* 0x009896800000895d */ /* 0x008fea0003900000 */
[----:B------:R-:W3:Y:S02]  /*7af0*/  @!P0 SYNCS.PHASECHK.TRANS64 P0, [R0+URZ+0x70], R3 ;  /* 0x00007003000085a7 */ /* 0x000ee400080010ff */
[----:B---3--:R-:W-:Y:S05]  /*7b00*/  @!P0 BRA `(.L_x_144) ;  /* 0xfffffffc00f08947 */ /* 0x008fea000383ffff */
[----:B------:R-:W-:Y:S05]  /*7b10*/  BRA `(.L_x_145) ;  /* 0xffffffc800e87947 */ /* 0x000fea000383ffff */
.L_x_81:
[----:B--2---:R2:W4:Y:S02]  /*7b20*/  SYNCS.PHASECHK.TRANS64.TRYWAIT P0, [R0+URZ+0x90], R3 ;  /* 0x00009003000075a7 */ /* 0x00452400080011ff */
[----:B----4-:R-:W-:Y:S05]  /*7b30*/  @!P0 NANOSLEEP.SYNCS 0x989680 ;  /* 0x009896800000895d */ /* 0x010fea0003900000 */
[----:B------:R-:W4:Y:S02]  /*7b40*/  @!P0 SYNCS.PHASECHK.TRANS64 P0, [R0+URZ+0x90], R3 ;  /* 0x00009003000085a7 */ /* 0x000f2400080010ff */
[----:B----4-:R-:W-:Y:S05]  /*7b50*/  @!P0 BRA `(.L_x_81) ;  /* 0xfffffffc00f08947 */ /* 0x010fea000383ffff */
[----:B------:R-:W-:Y:S05]  /*7b60*/  BRA `(.L_x_146) ;  /* 0xffffffcc00b47947 */ /* 0x000fea000383ffff */
.L_x_92:
[----:B-1----:R1:W3:Y:S02]  /*7b70*/  SYNCS.PHASECHK.TRANS64.TRYWAIT P1, [R0+URZ+0x60], R3 ;  /* 0x00006003000075a7 */ /* 0x0022e400080211ff */
[----:B---3--:R-:W-:Y:S05]  /*7b80*/  @!P1 NANOSLEEP.SYNCS 0x989680 ;  /* 0x009896800000995d */ /* 0x008fea0003900000 */
[----:B------:R-:W3:Y:S02]  /*7b90*/  @!P1 SYNCS.PHASECHK.TRANS64 P1, [R0+URZ+0x60], R3 ;  /* 0x00006003000095a7 */ /* 0x000ee400080210ff */
[----:B---3--:R-:W-:Y:S05]  /*7ba0*/  @!P1 BRA `(.L_x_92) ;  /* 0xfffffffc00f09947 */ /* 0x008fea000383ffff */
[----:B------:R-:W-:Y:S05]  /*7bb0*/  BRA `(.L_x_91) ;  /* 0xffffffd800cc7947 */ /* 0x000fea000383ffff */
.L_x_94:
[----:B-1----:R1:W4:Y:S02]  /*7bc0*/  SYNCS.PHASECHK.TRANS64.TRYWAIT P0, [R113+URZ+0xb0], R2 ;  /* 0x0000b002710075a7 */ /* 0x00232400080011ff */
[----:B----4-:R-:W-:Y:S05]  /*7bd0*/  @!P0 NANOSLEEP.SYNCS 0x989680 ;  /* 0x009896800000895d */ /* 0x010fea0003900000 */
[----:B------:R-:W4:Y:S02]  /*7be0*/  @!P0 SYNCS.PHASECHK.TRANS64 P0, [R113+URZ+0xb0], R2 ;  /* 0x0000b002710085a7 */ /* 0x000f2400080010ff */
[----:B----4-:R-:W-:Y:S05]  /*7bf0*/  @!P0 BRA `(.L_x_94) ;  /* 0xfffffffc00f08947 */ /* 0x010fea000383ffff */
[----:B------:R-:W-:Y:S05]  /*7c00*/  BRA `(.L_x_93) ;  /* 0xffffffdc00207947 */ /* 0x000fea000383ffff */
.L_x_102:
[----:B--2---:R2:W3:Y:S02]  /*7c10*/  SYNCS.PHASECHK.TRANS64.TRYWAIT P0, [R32+URZ+0x60], R3 ;  /* 0x00006003200075a7 */ /* 0x0044e400080011ff */
[----:B---3--:R-:W-:Y:S05]  /*7c20*/  @!P0 NANOSLEEP.SYNCS 0x989680 ;  /* 0x009896800000895d */ /* 0x008fea0003900000 */
[----:B------:R-:W3:Y:S02]  /*7c30*/  @!P0 SYNCS.PHASECHK.TRANS64 P0, [R32+URZ+0x60], R3 ;  /* 0x00006003200085a7 */ /* 0x000ee400080010ff */
[----:B---3--:R-:W-:Y:S05]  /*7c40*/  @!P0 BRA `(.L_x_102) ;  /* 0xfffffffc00f08947 */ /* 0x008fea000383ffff */
[----:B------:R-:W-:Y:S05]  /*7c50*/  BRA `(.L_x_101) ;  /* 0xffffffe800107947 */ /* 0x000fea000383ffff */
        .weak           $__internal_0_$__cuda_sm10x_tcgen05_guardrail_trap_col_being_dealloced_not_returned_by_alloc
        .type           $__internal_0_$__cuda_sm10x_tcgen05_guardrail_trap_col_being_dealloced_not_returned_by_alloc,@function
        .size           $__internal_0_$__cuda_sm10x_tcgen05_guardrail_trap_col_being_dealloced_not_returned_by_alloc,($__internal_1_$__cuda_sm10x_tcgen05_guardrail_trap_phase_invalid_during_alloc - $__internal_0_$__cuda_sm10x_tcgen05_guardrail_trap_col_being_dealloced_not_returned_by_alloc)
$__internal_0_$__cuda_sm10x_tcgen05_guardrail_trap_col_being_dealloced_not_returned_by_alloc:
[----:B------:R-:W-:Y:S05]  /*7c60*/  BPT.TRAP 0x1 ;  /* 0x000000040000795c */ /* 0x000fea0000300000 */
[----:B------:R-:W-:-:S04]  /*7c70*/  HFMA2 R3, -RZ, RZ, 0, 0 ;  /* 0x00000000ff037431 */ /* 0x000fc800000001ff */
[----:B------:R-:W-:Y:S05]  /*7c80*/  RET.REL.NODEC R2 `(_ZN7cutlass13device_kernelINS_4gemm6kernel13GemmUniversalIN4cute5tupleIJiiiiEEENS1_10collective13CollectiveMmaINS1_35MainloopSm100TmaUmmaWarpSpecializedILi6ELi2ELi4ENS5_IJNS4_1CILi1EEESB_SB_EEEEENS5_IJNSA_ILi64EEENSA_ILi128EEESE_EEENS_12float_e4m3_tENS5_IJlSB_lEEESH_SI_NS4_8TiledMMAINS4_8MMA_AtomIJNS4_10MMA_TraitsINS4_19SM100_MMA_F8F6F4_SSEJSH_SH_fSE_SF_NS4_17integral_constantINS4_4UMMA5MajorELSP_0EEESQ_NSN_INSO_7ScaleInELSR_0EEESS_EEEEEENS4_6LayoutISC_NS5_IJNSA_ILi0EEESW_SW_EEEEENS5_IJNS4_10UnderscoreESZ_SZ_EEEEENS4_13SM90_TMA_LOADENS4_14ComposedLayoutINS4_7SwizzleILi2ELi4ELi3EEENS4_18smem_ptr_flag_bitsILi8EEENSV_INS5_IJNSA_ILi8EEESE_EEENS5_IJSE_SB_EEEEEEEvNS4_8identityES12_S1C_vS1D_EENS_8epilogue10collective18CollectiveEpilogueINS1F_23Sm100TmaWarpSpecializedILi2ELi2ELi32ELb0ELb0EEEJSG_NS5_IJNSV_ISE_SB_EES1K_EEESH_SI_SH_SI_NS1F_6fusion15FusionCallbacksIS1J_NS1M_17LinearCombinationISH_fSH_fLNS_15FloatRoundStyleE2EEESG_S1L_JEEENS4_5SM1004TMEM4LOAD26SM100_TMEM_LOAD_16dp32b32xES12_S1C_NS4_39AutoVectorizingCopyWithAssumedAlignmentILi128EEENS4_14SM90_TMA_STOREES1C_S1X_S1X_EEEvvEEEEvNT_6ParamsE) ;  /* 0xffffff8002dc7950 */ /* 0x000fea0003c3ffff */
        .weak           $__internal_1_$__cuda_sm10x_tcgen05_guardrail_trap_phase_invalid_during_alloc
        .type           $__internal_1_$__cuda_sm10x_tcgen05_guardrail_trap_phase_invalid_during_alloc,@function
        .size           $__internal_1_$__cuda_sm10x_tcgen05_guardrail_trap_phase_invalid_during_alloc,($__internal_2_$__cuda_sm10x_tcgen05_guardrail_trap_unallocated_columns_being_dealloced - $__internal_1_$__cuda_sm10x_tcgen05_guardrail_trap_phase_invalid_during_alloc)
$__internal_1_$__cuda_sm10x_tcgen05_guardrail_trap_phase_invalid_during_alloc:
[----:B------:R-:W-:Y:S05]  /*7c90*/  BPT.TRAP 0x1 ;  /* 0x000000040000795c */ /* 0x000fea0000300000 */
[----:B------:R-:W-:-:S04]  /*7ca0*/  MOV R3, 0x0 ;  /* 0x0000000000037802 */ /* 0x000fc80000000f00 */
[----:B------:R-:W-:Y:S05]  /*7cb0*/  RET.REL.NODEC R2 `(_ZN7cutlass13device_kernelINS_4gemm6kernel13GemmUniversalIN4cute5tupleIJiiiiEEENS1_10collective13CollectiveMmaINS1_35MainloopSm100TmaUmmaWarpSpecializedILi6ELi2ELi4ENS5_IJNS4_1CILi1EEESB_SB_EEEEENS5_IJNSA_ILi64EEENSA_ILi128EEESE_EEENS_12float_e4m3_tENS5_IJlSB_lEEESH_SI_NS4_8TiledMMAINS4_8MMA_AtomIJNS4_10MMA_TraitsINS4_19SM100_MMA_F8F6F4_SSEJSH_SH_fSE_SF_NS4_17integral_constantINS4_4UMMA5MajorELSP_0EEESQ_NSN_INSO_7ScaleInELSR_0EEESS_EEEEEENS4_6LayoutISC_NS5_IJNSA_ILi0EEESW_SW_EEEEENS5_IJNS4_10UnderscoreESZ_SZ_EEEEENS4_13SM90_TMA_LOADENS4_14ComposedLayoutINS4_7SwizzleILi2ELi4ELi3EEENS4_18smem_ptr_flag_bitsILi8EEENSV_INS5_IJNSA_ILi8EEESE_EEENS5_IJSE_SB_EEEEEEEvNS4_8identityES12_S1C_vS1D_EENS_8epilogue10collective18CollectiveEpilogueINS1F_23Sm100TmaWarpSpecializedILi2ELi2ELi32ELb0ELb0EEEJSG_NS5_IJNSV_ISE_SB_EES1K_EEESH_SI_SH_SI_NS1F_6fusion15FusionCallbacksIS1J_NS1M_17LinearCombinationISH_fSH_fLNS_15FloatRoundStyleE2EEESG_S1L_JEEENS4_5SM1004TMEM4LOAD26SM100_TMEM_LOAD_16dp32b32xES12_S1C_NS4_39AutoVectorizingCopyWithAssumedAlignmentILi128EEENS4_14SM90_TMA_STOREES1C_S1X_S1X_EEEvvEEEEvNT_6ParamsE) ;  /* 0xffffff8002d07950 */ /* 0x000fea0003c3ffff */
        .weak           $__internal_2_$__cuda_sm10x_tcgen05_guardrail_trap_unallocated_columns_being_dealloced
        .type           $__internal_2_$__cuda_sm10x_tcgen05_guardrail_trap_unallocated_columns_being_dealloced,@function
        .size           $__internal_2_$__cuda_sm10x_tcgen05_guardrail_trap_unallocated_columns_being_dealloced,(.L_x_148 - $__internal_2_$__cuda_sm10x_tcgen05_guardrail_trap_unallocated_columns_being_dealloced)
$__internal_2_$__cuda_sm10x_tcgen05_guardrail_trap_unallocated_columns_being_dealloced:
[----:B------:R-:W-:Y:S05]  /*7cc0*/  BPT.TRAP 0x1 ;  /* 0x000000040000795c */ /* 0x000fea0000300000 */
[----:B------:R-:W-:-:S04]  /*7cd0*/  HFMA2 R3, -RZ, RZ, 0, 0 ;  /* 0x00000000ff037431 */ /* 0x000fc800000001ff */
[----:B------:R-:W-:Y:S05]  /*7ce0*/  RET.REL.NODEC R2 `(_ZN7cutlass13device_kernelINS_4gemm6kernel13GemmUniversalIN4cute5tupleIJiiiiEEENS1_10collective13CollectiveMmaINS1_35MainloopSm100TmaUmmaWarpSpecializedILi6ELi2ELi4ENS5_IJNS4_1CILi1EEESB_SB_EEEEENS5_IJNSA_ILi64EEENSA_ILi128EEESE_EEENS_12float_e4m3_tENS5_IJlSB_lEEESH_SI_NS4_8TiledMMAINS4_8MMA_AtomIJNS4_10MMA_TraitsINS4_19SM100_MMA_F8F6F4_SSEJSH_SH_fSE_SF_NS4_17integral_constantINS4_4UMMA5MajorELSP_0EEESQ_NSN_INSO_7ScaleInELSR_0EEESS_EEEEEENS4_6LayoutISC_NS5_IJNSA_ILi0EEESW_SW_EEEEENS5_IJNS4_10UnderscoreESZ_SZ_EEEEENS4_13SM90_TMA_LOADENS4_14ComposedLayoutINS4_7SwizzleILi2ELi4ELi3EEENS4_18smem_ptr_flag_bitsILi8EEENSV_INS5_IJNSA_ILi8EEESE_EEENS5_IJSE_SB_EEEEEEEvNS4_8identityES12_S1C_vS1D_EENS_8epilogue10collective18CollectiveEpilogueINS1F_23Sm100TmaWarpSpecializedILi2ELi2ELi32ELb0ELb0EEEJSG_NS5_IJNSV_ISE_SB_EES1K_EEESH_SI_SH_SI_NS1F_6fusion15FusionCallbacksIS1J_NS1M_17LinearCombinationISH_fSH_fLNS_15FloatRoundStyleE2EEESG_S1L_JEEENS4_5SM1004TMEM4LOAD26SM100_TMEM_LOAD_16dp32b32xES12_S1C_NS4_39AutoVectorizingCopyWithAssumedAlignmentILi128EEENS4_14SM90_TMA_STOREES1C_S1X_S1X_EEEvvEEEEvNT_6ParamsE) ;  /* 0xffffff8002c47950 */ /* 0x000fea0003c3ffff */
.L_x_147:
[----:B------:R-:W-:-:S00]  /*7cf0*/  BRA `(.L_x_147) ;  /* 0xfffffffc00fc7947 */ /* 0x000fc0000383ffff */
[----:B------:R-:W-:-:S00]  /*7d00*/  NOP ;  /* 0x0000000000007918 */ /* 0x000fc00000000000 */
[----:B------:R-:W-:-:S00]  /*7d10*/  NOP ;  /* 0x0000000000007918 */ /* 0x000fc00000000000 */
[----:B------:R-:W-:-:S00]  /*7d20*/  NOP ;  /* 0x0000000000007918 */ /* 0x000fc00000000000 */
[----:B------:R-:W-:-:S00]  /*7d30*/  NOP ;  /* 0x0000000000007918 */ /* 0x000fc00000000000 */
[----:B------:R-:W-:-:S00]  /*7d40*/  NOP ;  /* 0x0000000000007918 */ /* 0x000fc00000000000 */
[----:B------:R-:W-:-:S00]  /*7d50*/  NOP ;  /* 0x0000000000007918 */ /* 0x000fc00000000000 */
[----:B------:R-:W-:-:S00]  /*7d60*/  NOP ;  /* 0x0000000000007918 */ /* 0x000fc00000000000 */
[----:B------:R-:W-:-:S00]  /*7d70*/  NOP ;  /* 0x0000000000007918 */ /* 0x000fc00000000000 */
.L_x_148:


//--------------------- .nv.global.init           --------------------------
	.section	.nv.global.init,"aw",@progbits
.nv.global.init:
	.type		$str$27,@object
	.size		$str$27,($str$28 - $str$27)
$str$27:
        /*0000*/ 	.byte	0x28, 0x61, 0x64, 0x64, 0x72, 0x65, 0x73, 0x73, 0x20, 0x26, 0x20, 0x6d, 0x61, 0x73, 0x6b, 0x29
        /*0010*/ 	.byte	0x20, 0x3d, 0x3d, 0x20, 0x30, 0x00
	.type		$str$28,@object
	.size		$str$28,($str$26 - $str$28)
$str$28:
        /*0016*/ 	.byte	0x2f, 0x74, 0x6d, 0x70, 0x2f, 0x63, 0x75, 0x74, 0x6c, 0x61, 0x73, 0x73, 0x5f, 0x73, 0x77, 0x65
        /*0026*/ 	.byte	0x65, 0x70, 0x5f, 0x73, 0x72, 0x63, 0x2f, 0x69, 0x6e, 0x63, 0x6c, 0x75, 0x64, 0x65, 0x2f, 0x63
        /*0036*/ 	.byte	0x75, 0x74, 0x65, 0x2f, 0x70, 0x6f, 0x69, 0x6e, 0x74, 0x65, 0x72, 0x5f, 0x66, 0x6c, 0x61, 0x67
        /*0046*/ 	.byte	0x67, 0x65, 0x64, 0x2e, 0x68, 0x70, 0x70, 0x00
	.type		$str$26,@object
	.size		$str$26,($str$25 - $str$26)
$str$26:
        /*004e*/ 	.byte	0x2f, 0x74, 0x6d, 0x70, 0x2f, 0x63, 0x75, 0x74, 0x6c, 0x61, 0x73, 0x73, 0x5f, 0x73, 0x77, 0x65
        /*005e*/ 	.byte	0x65, 0x70, 0x5f, 0x73, 0x72, 0x63, 0x2f, 0x69, 0x6e, 0x63, 0x6c, 0x75, 0x64, 0x65, 0x2f, 0x63
        /*006e*/ 	.byte	0x75, 0x74, 0x65, 0x2f, 0x61, 0x74, 0x6f, 0x6d, 0x2f, 0x63, 0x6f, 0x70, 0x79, 0x5f, 0x74, 0x72
        /*007e*/ 	.byte	0x61, 0x69, 0x74, 0x73, 0x5f, 0x73, 0x6d, 0x31, 0x30, 0x30, 0x2e, 0x68, 0x70, 0x70, 0x00
	.type		$str$25,@object
	.size		$str$25,(__unnamed_1 - $str$25)
$str$25:
        /*008d*/ 	.byte	0x28, 0x28, 0x75, 0x69, 0x6e, 0x74, 0x33, 0x32, 0x5f, 0x74, 0x28, 0x74, 0x68, 0x72, 0x65, 0x61
        /*009d*/ 	.byte	0x64, 0x49, 0x64, 0x78, 0x2e, 0x78, 0x29, 0x20, 0x2f, 0x20, 0x33, 0x32, 0x29, 0x20, 0x25, 0x20
        /*00ad*/ 	.byte	0x34, 0x29, 0x20, 0x3d, 0x3d, 0x20, 0x28, 0x28, 0x28, 0x74, 0x6d, 0x65, 0x6d, 0x5f, 0x61, 0x64
        /*00bd*/ 	.byte	0x64, 0x72, 0x20, 0x3e, 0x3e, 0x20, 0x31, 0x36, 0x29, 0x20, 0x2f, 0x20, 0x33, 0x32, 0x29, 0x20
        /*00cd*/ 	.byte	0x25, 0x20, 0x34, 0x29, 0x00
	.type		__unnamed_1,@object
	.size		__unnamed_1,(__unnamed_2 - __unnamed_1)
__unnamed_1:
        /*00d2*/ 	.byte	0x61, 0x75, 0x74, 0x6f, 0x20, 0x63, 0x75, 0x74, 0x65, 0x3a, 0x3a, 0x61, 0x73, 0x5f, 0x70, 0x6f
        /* <DEDUP_REMOVED lines=24> */
        /*0262*/ 	.byte	0x3c, 0x34, 0x30, 0x39, 0x36, 0x3e, 0x3e, 0x3e, 0x3e, 0x5d, 0x00
	.type		__unnamed_2,@object
	.size		__unnamed_2,(.L_2 - __unnamed_2)
__unnamed_2:
        /* <DEDUP_REMOVED lines=40> */
        /*04ed*/ 	.byte	0x74, 0x65, 0x3a, 0x3a, 0x43, 0x3c, 0x30, 0x3e, 0x3e, 0x3e, 0x3e, 0x5d, 0x00
.L_2:


//--------------------- .nv.shared._ZN7cutlass13device_kernelINS_4gemm6kernel13GemmUniversalIN4cute5tupleIJiiiiEEENS1_10collective13CollectiveMmaINS1_35MainloopSm100TmaUmmaWarpSpecializedILi6ELi2ELi4ENS5_IJNS4_1CILi1EEESB_SB_EEEEENS5_IJNSA_ILi64EEENSA_ILi128EEESE_EEENS_12float_e4m3_tENS5_IJlSB_lEEESH_SI_NS4_8TiledMMAINS4_8MMA_AtomIJNS4_10MMA_TraitsINS4_19SM100_MMA_F8F6F4_SSEJSH_SH_fSE_SF_NS4_17integral_constantINS4_4UMMA5MajorELSP_0EEESQ_NSN_INSO_7ScaleInELSR_0EEESS_EEEEEENS4_6LayoutISC_NS5_IJNSA_ILi0EEESW_SW_EEEEENS5_IJNS4_10UnderscoreESZ_SZ_EEEEENS4_13SM90_TMA_LOADENS4_14ComposedLayoutINS4_7SwizzleILi2ELi4ELi3EEENS4_18smem_ptr_flag_bitsILi8EEENSV_INS5_IJNSA_ILi8EEESE_EEENS5_IJSE_SB_EEEEEEEvNS4_8identityES12_S1C_vS1D_EENS_8epilogue10collective18CollectiveEpilogueINS1F_23Sm100TmaWarpSpecializedILi2ELi2ELi32ELb0ELb0EEEJSG_NS5_IJNSV_ISE_SB_EES1K_EEESH_SI_SH_SI_NS1F_6fusion15FusionCallbacksIS1J_NS1M_17LinearCombinationISH_fSH_fLNS_15FloatRoundStyleE2EEESG_S1L_JEEENS4_5SM1004TMEM4LOAD26SM100_TMEM_LOAD_16dp32b32xES12_S1C_NS4_39AutoVectorizingCopyWithAssumedAlignmentILi128EEENS4_14SM90_TMA_STOREES1C_S1X_S1X_EEEvvEEEEvNT_6ParamsE --------------------------
	.section	.nv.shared._ZN7cutlass13device_kernelINS_4gemm6kernel13GemmUniversalIN4cute5tupleIJiiiiEEENS1_10collective13CollectiveMmaINS1_35MainloopSm100TmaUmmaWarpSpecializedILi6ELi2ELi4ENS5_IJNS4_1CILi1EEESB_SB_EEEEENS5_IJNSA_ILi64EEENSA_ILi128EEESE_EEENS_12float_e4m3_tENS5_IJlSB_lEEESH_SI_NS4_8TiledMMAINS4_8MMA_AtomIJNS4_10MMA_TraitsINS4_19SM100_MMA_F8F6F4_SSEJSH_SH_fSE_SF_NS4_17integral_constantINS4_4UMMA5MajorELSP_0EEESQ_NSN_INSO_7ScaleInELSR_0EEESS_EEEEEENS4_6LayoutISC_NS5_IJNSA_ILi0EEESW_SW_EEEEENS5_IJNS4_10UnderscoreESZ_SZ_EEEEENS4_13SM90_TMA_LOADENS4_14ComposedLayoutINS4_7SwizzleILi2ELi4ELi3EEENS4_18smem_ptr_flag_bitsILi8EEENSV_INS5_IJNSA_ILi8EEESE_EEENS5_IJSE_SB_EEEEEEEvNS4_8identityES12_S1C_vS1D_EENS_8epilogue10collective18CollectiveEpilogueINS1F_23Sm100TmaWarpSpecializedILi2ELi2ELi32ELb0ELb0EEEJSG_NS5_IJNSV_ISE_SB_EES1K_EEESH_SI_SH_SI_NS1F_6fusion15FusionCallbacksIS1J_NS1M_17LinearCombinationISH_fSH_fLNS_15FloatRoundStyleE2EEESG_S1L_JEEENS4_5SM1004TMEM4LOAD26SM100_TMEM_LOAD_16dp32b32xES12_S1C_NS4_39AutoVectorizingCopyWithAssumedAlignmentILi128EEENS4_14SM90_TMA_STOREES1C_S1X_S1X_EEEvvEEEEvNT_6ParamsE,"aw",@nobits
	.sectionflags	@""
	.align	16
	.zero		1024


//--------------------- .nv.shared.reserved.0     --------------------------
	.section	.nv.shared.reserved.0,"aw",@nobits
	.weak		__nv_reservedSMEM_offset_0_alias
	.size		__nv_reservedSMEM_offset_0_alias, 0, 64
	.other		__nv_reservedSMEM_offset_0_alias,@"STO_CUDA_RESERVED_SHARED STV_DEFAULT"
__nv_reservedSMEM_offset_0_alias:
	.zero		0
.nv.shared.reserved.0:
	.zero		64
	.weak		__nv_reservedSMEM_tcgen05_partition
	.type		__nv_reservedSMEM_tcgen05_partition,@object
	.size		__nv_reservedSMEM_tcgen05_partition,(.L_0 - __nv_reservedSMEM_tcgen05_partition)
__nv_reservedSMEM_tcgen05_partition:
	.zero		32
.L_0:


//--------------------- .nv.global                --------------------------
	.section	.nv.global,"aw",@nobits
.nv.global:
	.type		_ZN40_INTERNAL_936e170d_4_k_cu_a87c3ce6_239434cute1_E,@object
	.size		_ZN40_INTERNAL_936e170d_4_k_cu_a87c3ce6_239434cute1_E,(_ZN40_INTERNAL_936e170d_4_k_cu_a87c3ce6_239434cuda3std3__45__cpo6cbeginE - _ZN40_INTERNAL_936e170d_4_k_cu_a87c3ce6_239434cute1_E)
_ZN40_INTERNAL_936e170d_4_k_cu_a87c3ce6_239434cute1_E:
	.zero		1
	.type		_ZN40_INTERNAL_936e170d_4_k_cu_a87c3ce6_239434cuda3std3__45__cpo6cbeginE,@object
	.size		_ZN40_INTERNAL_936e170d_4_k_cu_a87c3ce6_239434cuda3std3__45__cpo6cbeginE,(_ZN40_INTERNAL_936e170d_4_k_cu_a87c3ce6_239434cuda3std3__48in_placeE - _ZN40_INTERNAL_936e170d_4_k_cu_a87c3ce6_239434cuda3std3__45__cpo6cbeginE)
_ZN40_INTERNAL_936e170d_4_k_cu_a87c3ce6_239434cuda3std3__45__cpo6cbeginE:
	.zero		1
	.type		_ZN40_INTERNAL_936e170d_4_k_cu_a87c3ce6_239434cuda3std3__48in_placeE,@object
	.size		_ZN40_INTERNAL_936e170d_4_k_cu_a87c3ce6_239434cuda3std3__48in_placeE,(_ZN40_INTERNAL_936e170d_4_k_cu_a87c3ce6_239434cuda3std6ranges3__45__cpo9iter_moveE - _ZN40_INTERNAL_936e170d_4_k_cu_a87c3ce6_239434cuda3std3__48in_placeE)
_ZN40_INTERNAL_936e170d_4_k_cu_a87c3ce6_239434cuda3std3__48in_placeE:
	.zero		1
	.type		_ZN40_INTERNAL_936e170d_4_k_cu_a87c3ce6_239434cuda3std6ranges3__45__cpo9iter_moveE,@object
	.size		_ZN40_INTERNAL_936e170d_4_k_cu_a87c3ce6_239434cuda3std6ranges3__45__cpo9iter_moveE,(_ZN40_INTERNAL_936e170d_4_k_cu_a87c3ce6_239434cuda3std3__45__cpo5beginE - _ZN40_INTERNAL_936e170d_4_k_cu_a87c3ce6_239434cuda3std6ranges3__45__cpo9iter_moveE)
_ZN40_INTERNAL_936e170d_4_k_cu_a87c3ce6_239434cuda3std6ranges3__45__cpo9iter_moveE:
	.zero		1
	.type		_ZN40_INTERNAL_936e170d_4_k_cu_a87c3ce6_239434cuda3std3__45__cpo5beginE,@object
	.size		_ZN40_INTERNAL_936e170d_4_k_cu_a87c3ce6_239434cuda3std3__45__cpo5beginE,(_ZN40_INTERNAL_936e170d_4_k_cu_a87c3ce6_239434cuda3std3__442_GLOBAL__N__936e170d_4_k_cu_a87c3ce6_239436ignoreE - _ZN40_INTERNAL_936e170d_4_k_cu_a87c3ce6_239434cuda3std3__45__cpo5beginE)
_ZN40_INTERNAL_936e170d_4_k_cu_a87c3ce6_239434cuda3std3__45__cpo5beginE:
	.zero		1
	.type		_ZN40_INTERNAL_936e170d_4_k_cu_a87c3ce6_239434cuda3std3__442_GLOBAL__N__936e170d_4_k_cu_a87c3ce6_239436ignoreE,@object
	.size		_ZN40_INTERNAL_936e170d_4_k_cu_a87c3ce6_239434cuda3std3__442_GLOBAL__N__936e170d_4_k_cu_a87c3ce6_239436ignoreE,(_ZN40_INTERNAL_936e170d_4_k_cu_a87c3ce6_239434cute7productE - _ZN40_INTERNAL_936e170d_4_k_cu_a87c3ce6_239434cuda3std3__442_GLOBAL__N__936e170d_4_k_cu_a87c3ce6_239436ignoreE)
_ZN40_INTERNAL_936e170d_4_k_cu_a87c3ce6_239434cuda3std3__442_GLOBAL__N__936e170d_4_k_cu_a87c3ce6_239436ignoreE:
	.zero		1
	.type		_ZN40_INTERNAL_936e170d_4_k_cu_a87c3ce6_239434cute7productE,@object
	.size		_ZN40_INTERNAL_936e170d_4_k_cu_a87c3ce6_239434cute7productE,(_ZN40_INTERNAL_936e170d_4_k_cu_a87c3ce6_239434cuda3std3__45__cpo3endE - _ZN40_INTERNAL_936e170d_4_k_cu_a87c3ce6_239434cute7productE)
_ZN40_INTERNAL_936e170d_4_k_cu_a87c3ce6_239434cute7productE:
	.zero		1
	.type		_ZN40_INTERNAL_936e170d_4_k_cu_a87c3ce6_239434cuda3std3__45__cpo3endE,@object
	.size		_ZN40_INTERNAL_936e170d_4_k_cu_a87c3ce6_239434cuda3std3__45__cpo3endE,(_ZN40_INTERNAL_936e170d_4_k_cu_a87c3ce6_239434cuda3std3__419piecewise_constructE - _ZN40_INTERNAL_936e170d_4_k_cu_a87c3ce6_239434cuda3std3__45__cpo3endE)
_ZN40_INTERNAL_936e170d_4_k_cu_a87c3ce6_239434cuda3std3__45__cpo3endE:
	.zero		1
	.type		_ZN40_INTERNAL_936e170d_4_k_cu_a87c3ce6_239434cuda3std3__419piecewise_constructE,@object
	.size		_ZN40_INTERNAL_936e170d_4_k_cu_a87c3ce6_239434cuda3std3__419piecewise_constructE,(_ZN40_INTERNAL_936e170d_4_k_cu_a87c3ce6_239434cuda3std3__45__cpo4cendE - _ZN40_INTERNAL_936e170d_4_k_cu_a87c3ce6_239434cuda3std3__419piecewise_constructE)
_ZN40_INTERNAL_936e170d_4_k_cu_a87c3ce6_239434cuda3std3__419piecewise_constructE:
	.zero		1
	.type		_ZN40_INTERNAL_936e170d_4_k_cu_a87c3ce6_239434cuda3std3__45__cpo4cendE,@object
	.size		_ZN40_INTERNAL_936e170d_4_k_cu_a87c3ce6_239434cuda3std3__45__cpo4cendE,(_ZN40_INTERNAL_936e170d_4_k_cu_a87c3ce6_239434cuda3std6ranges3__45__cpo4swapE - _ZN40_INTERNAL_936e170d_4_k_cu_a87c3ce6_239434cuda3std3__45__cpo4cendE)
_ZN40_INTERNAL_936e170d_4_k_cu_a87c3ce6_239434cuda3std3__45__cpo4cendE:
	.zero		1
	.type		_ZN40_INTERNAL_936e170d_4_k_cu_a87c3ce6_239434cuda3std6ranges3__45__cpo4swapE,@object
	.size		_ZN40_INTERNAL_936e170d_4_k_cu_a87c3ce6_239434cuda3std6ranges3__45__cpo4swapE,(.L_10 - _ZN40_INTERNAL_936e170d_4_k_cu_a87c3ce6_239434cuda3std6ranges3__45__cpo4swapE)
_ZN40_INTERNAL_936e170d_4_k_cu_a87c3ce6_239434cuda3std6ranges3__45__cpo4swapE:
	.zero		1
.L_10:


//--------------------- .nv.constant0._ZN7cutlass13device_kernelINS_4gemm6kernel13GemmUniversalIN4cute5tupleIJiiiiEEENS1_10collective13CollectiveMmaINS1_35MainloopSm100TmaUmmaWarpSpecializedILi6ELi2ELi4ENS5_IJNS4_1CILi1EEESB_SB_EEEEENS5_IJNSA_ILi64EEENSA_ILi128EEESE_EEENS_12float_e4m3_tENS5_IJlSB_lEEESH_SI_NS4_8TiledMMAINS4_8MMA_AtomIJNS4_10MMA_TraitsINS4_19SM100_MMA_F8F6F4_SSEJSH_SH_fSE_SF_NS4_17integral_constantINS4_4UMMA5MajorELSP_0EEESQ_NSN_INSO_7ScaleInELSR_0EEESS_EEEEEENS4_6LayoutISC_NS5_IJNSA_ILi0EEESW_SW_EEEEENS5_IJNS4_10UnderscoreESZ_SZ_EEEEENS4_13SM90_TMA_LOADENS4_14ComposedLayoutINS4_7SwizzleILi2ELi4ELi3EEENS4_18smem_ptr_flag_bitsILi8EEENSV_INS5_IJNSA_ILi8EEESE_EEENS5_IJSE_SB_EEEEEEEvNS4_8identityES12_S1C_vS1D_EENS_8epilogue10collective18CollectiveEpilogueINS1F_23Sm100TmaWarpSpecializedILi2ELi2ELi32ELb0ELb0EEEJSG_NS5_IJNSV_ISE_SB_EES1K_EEESH_SI_SH_SI_NS1F_6fusion15FusionCallbacksIS1J_NS1M_17LinearCombinationISH_fSH_fLNS_15FloatRoundStyleE2EEESG_S1L_JEEENS4_5SM1004TMEM4LOAD26SM100_TMEM_LOAD_16dp32b32xES12_S1C_NS4_39AutoVectorizingCopyWithAssumedAlignmentILi128EEENS4_14SM90_TMA_STOREES1C_S1X_S1X_EEEvvEEEEvNT_6ParamsE --------------------------
	.section	.nv.constant0._ZN7cutlass13device_kernelINS_4gemm6kernel13GemmUniversalIN4cute5tupleIJiiiiEEENS1_10collective13CollectiveMmaINS1_35MainloopSm100TmaUmmaWarpSpecializedILi6ELi2ELi4ENS5_IJNS4_1CILi1EEESB_SB_EEEEENS5_IJNSA_ILi64EEENSA_ILi128EEESE_EEENS_12float_e4m3_tENS5_IJlSB_lEEESH_SI_NS4_8TiledMMAINS4_8MMA_AtomIJNS4_10MMA_TraitsINS4_19SM100_MMA_F8F6F4_SSEJSH_SH_fSE_SF_NS4_17integral_constantINS4_4UMMA5MajorELSP_0EEESQ_NSN_INSO_7ScaleInELSR_0EEESS_EEEEEENS4_6LayoutISC_NS5_IJNSA_ILi0EEESW_SW_EEEEENS5_IJNS4_10UnderscoreESZ_SZ_EEEEENS4_13SM90_TMA_LOADENS4_14ComposedLayoutINS4_7SwizzleILi2ELi4ELi3EEENS4_18smem_ptr_flag_bitsILi8EEENSV_INS5_IJNSA_ILi8EEESE_EEENS5_IJSE_SB_EEEEEEEvNS4_8identityES12_S1C_vS1D_EENS_8epilogue10collective18CollectiveEpilogueINS1F_23Sm100TmaWarpSpecializedILi2ELi2ELi32ELb0ELb0EEEJSG_NS5_IJNSV_ISE_SB_EES1K_EEESH_SI_SH_SI_NS1F_6fusion15FusionCallbacksIS1J_NS1M_17LinearCombinationISH_fSH_fLNS_15FloatRoundStyleE2EEESG_S1L_JEEENS4_5SM1004TMEM4LOAD26SM100_TMEM_LOAD_16dp32b32xES12_S1C_NS4_39AutoVectorizingCopyWithAssumedAlignmentILi128EEENS4_14SM90_TMA_STOREES1C_S1X_S1X_EEEvvEEEEvNT_6ParamsE,"a",@progbits
	.sectionflags	@""
	.align	4
.nv.constant0._ZN7cutlass13device_kernelINS_4gemm6kernel13GemmUniversalIN4cute5tupleIJiiiiEEENS1_10collective13CollectiveMmaINS1_35MainloopSm100TmaUmmaWarpSpecializedILi6ELi2ELi4ENS5_IJNS4_1CILi1EEESB_SB_EEEEENS5_IJNSA_ILi64EEENSA_ILi128EEESE_EEENS_12float_e4m3_tENS5_IJlSB_lEEESH_SI_NS4_8TiledMMAINS4_8MMA_AtomIJNS4_10MMA_TraitsINS4_19SM100_MMA_F8F6F4_SSEJSH_SH_fSE_SF_NS4_17integral_constantINS4_4UMMA5MajorELSP_0EEESQ_NSN_INSO_7ScaleInELSR_0EEESS_EEEEEENS4_6LayoutISC_NS5_IJNSA_ILi0EEESW_SW_EEEEENS5_IJNS4_10UnderscoreESZ_SZ_EEEEENS4_13SM90_TMA_LOADENS4_14ComposedLayoutINS4_7SwizzleILi2ELi4ELi3EEENS4_18smem_ptr_flag_bitsILi8EEENSV_INS5_IJNSA_ILi8EEESE_EEENS5_IJSE_SB_EEEEEEEvNS4_8identityES12_S1C_vS1D_EENS_8epilogue10collective18CollectiveEpilogueINS1F_23Sm100TmaWarpSpecializedILi2ELi2ELi32ELb0ELb0EEEJSG_NS5_IJNSV_ISE_SB_EES1K_EEESH_SI_SH_SI_NS1F_6fusion15FusionCallbacksIS1J_NS1M_17LinearCombinationISH_fSH_fLNS_15FloatRoundStyleE2EEESG_S1L_JEEENS4_5SM1004TMEM4LOAD26SM100_TMEM_LOAD_16dp32b32xES12_S1C_NS4_39AutoVectorizingCopyWithAssumedAlignmentILi128EEENS4_14SM90_TMA_STOREES1C_S1X_S1X_EEEvvEEEEvNT_6ParamsE:
	.zero		2944


//--------------------- SYMBOLS --------------------------

	.type		.nv.reservedSmem.offset0,@object
	.size		.nv.reservedSmem.offset0,0x4
	.type		.nv.reservedSmem.cap,@object
	.size		.nv.reservedSmem.cap,0x4
	.type		__assertfail,@function
